//
// Generated by NVIDIA NVVM Compiler
//
// Compiler Build ID: CL-36424714
// Cuda compilation tools, release 13.0, V13.0.88
// Based on NVVM 20.0.0
//

.version 9.0
.target sm_100
.address_size 64

	// .globl	_Z16grayscale_kernelPKhPhiii
.const .align 4 .b8 GAUSSIAN_KERNEL[2916];
.const .align 4 .b8 SOBEL_X[36];
.const .align 4 .b8 SOBEL_Y[36];

.visible .entry _Z16grayscale_kernelPKhPhiii(
	.param .u64 .ptr .align 1 _Z16grayscale_kernelPKhPhiii_param_0,
	.param .u64 .ptr .align 1 _Z16grayscale_kernelPKhPhiii_param_1,
	.param .u32 _Z16grayscale_kernelPKhPhiii_param_2,
	.param .u32 _Z16grayscale_kernelPKhPhiii_param_3,
	.param .u32 _Z16grayscale_kernelPKhPhiii_param_4
)
{
	.reg .pred 	%p<4>;
	.reg .b16 	%rs<4>;
	.reg .b32 	%r<17>;
	.reg .b32 	%f<7>;
	.reg .b64 	%rd<9>;

	ld.param.u64 	%rd1, [_Z16grayscale_kernelPKhPhiii_param_0];
	ld.param.u64 	%rd2, [_Z16grayscale_kernelPKhPhiii_param_1];
	ld.param.u32 	%r3, [_Z16grayscale_kernelPKhPhiii_param_2];
	ld.param.u32 	%r5, [_Z16grayscale_kernelPKhPhiii_param_3];
	ld.param.u32 	%r4, [_Z16grayscale_kernelPKhPhiii_param_4];
	mov.u32 	%r7, %ctaid.x;
	mov.u32 	%r8, %ntid.x;
	mov.u32 	%r9, %tid.x;
	mad.lo.s32 	%r1, %r7, %r8, %r9;
	mov.u32 	%r10, %ctaid.y;
	mov.u32 	%r11, %ntid.y;
	mov.u32 	%r12, %tid.y;
	mad.lo.s32 	%r13, %r10, %r11, %r12;
	setp.ge.s32 	%p1, %r1, %r3;
	setp.ge.s32 	%p2, %r13, %r5;
	or.pred  	%p3, %p1, %p2;
	@%p3 bra 	$L__BB0_2;
	cvta.to.global.u64 	%rd3, %rd1;
	cvta.to.global.u64 	%rd4, %rd2;
	mad.lo.s32 	%r14, %r3, %r13, %r1;
	mul.lo.s32 	%r15, %r14, %r4;
	cvt.s64.s32 	%rd5, %r15;
	add.s64 	%rd6, %rd3, %rd5;
	ld.global.u8 	%rs1, [%rd6];
	ld.global.u8 	%rs2, [%rd6+1];
	ld.global.u8 	%rs3, [%rd6+2];
	cvt.rn.f32.u16 	%f1, %rs1;
	cvt.rn.f32.u16 	%f2, %rs2;
	mul.f32 	%f3, %f2, 0f3F1645A2;
	fma.rn.f32 	%f4, %f1, 0f3E991687, %f3;
	cvt.rn.f32.u16 	%f5, %rs3;
	fma.rn.f32 	%f6, %f5, 0f3DE978D5, %f4;
	cvt.rzi.u32.f32 	%r16, %f6;
	cvt.s64.s32 	%rd7, %r14;
	add.s64 	%rd8, %rd4, %rd7;
	st.global.u8 	[%rd8], %r16;
$L__BB0_2:
	ret;

}
	// .globl	_Z26gaussian_blur_kernel_colorPKhPhiiii
.visible .entry _Z26gaussian_blur_kernel_colorPKhPhiiii(
	.param .u64 .ptr .align 1 _Z26gaussian_blur_kernel_colorPKhPhiiii_param_0,
	.param .u64 .ptr .align 1 _Z26gaussian_blur_kernel_colorPKhPhiiii_param_1,
	.param .u32 _Z26gaussian_blur_kernel_colorPKhPhiiii_param_2,
	.param .u32 _Z26gaussian_blur_kernel_colorPKhPhiiii_param_3,
	.param .u32 _Z26gaussian_blur_kernel_colorPKhPhiiii_param_4,
	.param .u32 _Z26gaussian_blur_kernel_colorPKhPhiiii_param_5
)
{
	.reg .pred 	%p<11>;
	.reg .b16 	%rs<22>;
	.reg .b32 	%r<101>;
	.reg .b32 	%f<108>;
	.reg .b64 	%rd<30>;

	ld.param.u64 	%rd3, [_Z26gaussian_blur_kernel_colorPKhPhiiii_param_0];
	ld.param.u64 	%rd2, [_Z26gaussian_blur_kernel_colorPKhPhiiii_param_1];
	ld.param.u32 	%r30, [_Z26gaussian_blur_kernel_colorPKhPhiiii_param_2];
	ld.param.u32 	%r34, [_Z26gaussian_blur_kernel_colorPKhPhiiii_param_3];
	ld.param.u32 	%r32, [_Z26gaussian_blur_kernel_colorPKhPhiiii_param_4];
	ld.param.u32 	%r33, [_Z26gaussian_blur_kernel_colorPKhPhiiii_param_5];
	cvta.to.global.u64 	%rd1, %rd3;
	mov.u32 	%r35, %ctaid.x;
	mov.u32 	%r36, %ntid.x;
	mov.u32 	%r37, %tid.x;
	mad.lo.s32 	%r1, %r35, %r36, %r37;
	mov.u32 	%r38, %ctaid.y;
	mov.u32 	%r39, %ntid.y;
	mov.u32 	%r40, %tid.y;
	mad.lo.s32 	%r41, %r38, %r39, %r40;
	setp.ge.s32 	%p1, %r1, %r30;
	setp.ge.s32 	%p2, %r41, %r34;
	or.pred  	%p3, %p1, %p2;
	@%p3 bra 	$L__BB1_14;
	shr.u32 	%r42, %r33, 31;
	add.s32 	%r43, %r33, %r42;
	shr.s32 	%r3, %r43, 1;
	neg.s32 	%r94, %r3;
	setp.lt.s32 	%p4, %r33, -1;
	mov.f32 	%f102, 0f00000000;
	mov.f32 	%f103, %f102;
	mov.f32 	%f104, %f102;
	@%p4 bra 	$L__BB1_13;
	add.s32 	%r5, %r30, -1;
	add.s32 	%r6, %r34, -1;
	abs.s32 	%r7, %r3;
	add.s32 	%r8, %r3, %r7;
	mov.f32 	%f104, 0f00000000;
	mov.u64 	%rd23, GAUSSIAN_KERNEL;
	mov.f32 	%f103, %f104;
	mov.f32 	%f102, %f104;
$L__BB1_3:
	mov.u32 	%r9, %r94;
	neg.s32 	%r100, %r3;
	setp.lt.u32 	%p5, %r8, 3;
	add.s32 	%r44, %r9, %r41;
	max.s32 	%r45, %r44, 0;
	min.s32 	%r46, %r45, %r6;
	mul.lo.s32 	%r11, %r46, %r30;
	add.s32 	%r47, %r9, %r3;
	mul.lo.s32 	%r95, %r47, %r33;
	add.s32 	%r13, %r95, %r3;
	@%p5 bra 	$L__BB1_7;
	add.s32 	%r48, %r8, 1;
	and.b32  	%r49, %r48, -4;
	neg.s32 	%r97, %r49;
	sub.s32 	%r98, 1, %r3;
	sub.s32 	%r96, %r1, %r3;
$L__BB1_5:
	.pragma "nounroll";
	max.s32 	%r50, %r96, 0;
	min.s32 	%r51, %r50, %r5;
	add.s32 	%r52, %r51, %r11;
	mul.lo.s32 	%r53, %r52, %r32;
	mul.wide.s32 	%rd4, %r95, 4;
	add.s64 	%rd6, %rd23, %rd4;
	ld.const.f32 	%f37, [%rd6];
	cvt.s64.s32 	%rd7, %r53;
	add.s64 	%rd8, %rd1, %rd7;
	ld.global.u8 	%rs1, [%rd8];
	cvt.rn.f32.u16 	%f38, %rs1;
	fma.rn.f32 	%f39, %f37, %f38, %f102;
	ld.global.u8 	%rs2, [%rd8+1];
	cvt.rn.f32.u16 	%f40, %rs2;
	fma.rn.f32 	%f41, %f37, %f40, %f103;
	ld.global.u8 	%rs3, [%rd8+2];
	cvt.rn.f32.u16 	%f42, %rs3;
	fma.rn.f32 	%f43, %f37, %f42, %f104;
	add.s32 	%r54, %r96, 1;
	max.s32 	%r55, %r54, 0;
	min.s32 	%r56, %r55, %r5;
	add.s32 	%r57, %r56, %r11;
	mul.lo.s32 	%r58, %r57, %r32;
	ld.const.f32 	%f44, [%rd6+4];
	cvt.s64.s32 	%rd9, %r58;
	add.s64 	%rd10, %rd1, %rd9;
	ld.global.u8 	%rs4, [%rd10];
	cvt.rn.f32.u16 	%f45, %rs4;
	fma.rn.f32 	%f46, %f44, %f45, %f39;
	ld.global.u8 	%rs5, [%rd10+1];
	cvt.rn.f32.u16 	%f47, %rs5;
	fma.rn.f32 	%f48, %f44, %f47, %f41;
	ld.global.u8 	%rs6, [%rd10+2];
	cvt.rn.f32.u16 	%f49, %rs6;
	fma.rn.f32 	%f50, %f44, %f49, %f43;
	add.s32 	%r59, %r96, 2;
	max.s32 	%r60, %r59, 0;
	min.s32 	%r61, %r60, %r5;
	add.s32 	%r62, %r61, %r11;
	mul.lo.s32 	%r63, %r62, %r32;
	ld.const.f32 	%f51, [%rd6+8];
	cvt.s64.s32 	%rd11, %r63;
	add.s64 	%rd12, %rd1, %rd11;
	ld.global.u8 	%rs7, [%rd12];
	cvt.rn.f32.u16 	%f52, %rs7;
	fma.rn.f32 	%f53, %f51, %f52, %f46;
	ld.global.u8 	%rs8, [%rd12+1];
	cvt.rn.f32.u16 	%f54, %rs8;
	fma.rn.f32 	%f55, %f51, %f54, %f48;
	ld.global.u8 	%rs9, [%rd12+2];
	cvt.rn.f32.u16 	%f56, %rs9;
	fma.rn.f32 	%f57, %f51, %f56, %f50;
	add.s32 	%r64, %r96, 3;
	max.s32 	%r65, %r64, 0;
	min.s32 	%r66, %r65, %r5;
	add.s32 	%r67, %r66, %r11;
	mul.lo.s32 	%r68, %r67, %r32;
	ld.const.f32 	%f58, [%rd6+12];
	cvt.s64.s32 	%rd13, %r68;
	add.s64 	%rd14, %rd1, %rd13;
	ld.global.u8 	%rs10, [%rd14];
	cvt.rn.f32.u16 	%f59, %rs10;
	fma.rn.f32 	%f102, %f58, %f59, %f53;
	ld.global.u8 	%rs11, [%rd14+1];
	cvt.rn.f32.u16 	%f60, %rs11;
	fma.rn.f32 	%f103, %f58, %f60, %f55;
	ld.global.u8 	%rs12, [%rd14+2];
	cvt.rn.f32.u16 	%f61, %rs12;
	fma.rn.f32 	%f104, %f58, %f61, %f57;
	add.s32 	%r98, %r98, 4;
	add.s32 	%r97, %r97, 4;
	add.s32 	%r96, %r96, 4;
	add.s32 	%r95, %r95, 4;
	setp.ne.s32 	%p6, %r97, 0;
	@%p6 bra 	$L__BB1_5;
	add.s32 	%r100, %r98, -1;
$L__BB1_7:
	add.s32 	%r70, %r8, 1;
	and.b32  	%r69, %r70, 3;
	setp.eq.s32 	%p7, %r69, 0;
	@%p7 bra 	$L__BB1_12;
	setp.eq.s32 	%p8, %r69, 1;
	@%p8 bra 	$L__BB1_10;
	add.s32 	%r71, %r100, %r1;
	max.s32 	%r72, %r71, 0;
	min.s32 	%r73, %r72, %r5;
	add.s32 	%r74, %r73, %r11;
	mul.lo.s32 	%r75, %r74, %r32;
	add.s32 	%r76, %r13, %r100;
	mul.wide.s32 	%rd15, %r76, 4;
	add.s64 	%rd17, %rd23, %rd15;
	ld.const.f32 	%f63, [%rd17];
	cvt.s64.s32 	%rd18, %r75;
	add.s64 	%rd19, %rd1, %rd18;
	ld.global.u8 	%rs13, [%rd19];
	cvt.rn.f32.u16 	%f64, %rs13;
	fma.rn.f32 	%f65, %f63, %f64, %f102;
	ld.global.u8 	%rs14, [%rd19+1];
	cvt.rn.f32.u16 	%f66, %rs14;
	fma.rn.f32 	%f67, %f63, %f66, %f103;
	ld.global.u8 	%rs15, [%rd19+2];
	cvt.rn.f32.u16 	%f68, %rs15;
	fma.rn.f32 	%f69, %f63, %f68, %f104;
	add.s32 	%r77, %r71, 1;
	max.s32 	%r78, %r77, 0;
	min.s32 	%r79, %r78, %r5;
	add.s32 	%r80, %r79, %r11;
	mul.lo.s32 	%r81, %r80, %r32;
	ld.const.f32 	%f70, [%rd17+4];
	cvt.s64.s32 	%rd20, %r81;
	add.s64 	%rd21, %rd1, %rd20;
	ld.global.u8 	%rs16, [%rd21];
	cvt.rn.f32.u16 	%f71, %rs16;
	fma.rn.f32 	%f102, %f70, %f71, %f65;
	ld.global.u8 	%rs17, [%rd21+1];
	cvt.rn.f32.u16 	%f72, %rs17;
	fma.rn.f32 	%f103, %f70, %f72, %f67;
	ld.global.u8 	%rs18, [%rd21+2];
	cvt.rn.f32.u16 	%f73, %rs18;
	fma.rn.f32 	%f104, %f70, %f73, %f69;
	add.s32 	%r100, %r100, 2;
$L__BB1_10:
	and.b32  	%r82, %r8, 1;
	setp.eq.b32 	%p9, %r82, 1;
	@%p9 bra 	$L__BB1_12;
	add.s32 	%r83, %r100, %r1;
	max.s32 	%r84, %r83, 0;
	min.s32 	%r85, %r84, %r5;
	add.s32 	%r86, %r85, %r11;
	mul.lo.s32 	%r87, %r86, %r32;
	add.s32 	%r88, %r13, %r100;
	mul.wide.s32 	%rd22, %r88, 4;
	add.s64 	%rd24, %rd23, %rd22;
	ld.const.f32 	%f74, [%rd24];
	cvt.s64.s32 	%rd25, %r87;
	add.s64 	%rd26, %rd1, %rd25;
	ld.global.u8 	%rs19, [%rd26];
	cvt.rn.f32.u16 	%f75, %rs19;
	fma.rn.f32 	%f102, %f74, %f75, %f102;
	ld.global.u8 	%rs20, [%rd26+1];
	cvt.rn.f32.u16 	%f76, %rs20;
	fma.rn.f32 	%f103, %f74, %f76, %f103;
	ld.global.u8 	%rs21, [%rd26+2];
	cvt.rn.f32.u16 	%f77, %rs21;
	fma.rn.f32 	%f104, %f74, %f77, %f104;
$L__BB1_12:
	add.s32 	%r94, %r9, 1;
	setp.ne.s32 	%p10, %r9, %r7;
	@%p10 bra 	$L__BB1_3;
$L__BB1_13:
	mad.lo.s32 	%r89, %r30, %r41, %r1;
	mul.lo.s32 	%r90, %r89, %r32;
	max.f32 	%f78, %f102, 0f00000000;
	min.f32 	%f79, %f78, 0f437F0000;
	cvt.rzi.u32.f32 	%r91, %f79;
	cvt.s64.s32 	%rd27, %r90;
	cvta.to.global.u64 	%rd28, %rd2;
	add.s64 	%rd29, %rd28, %rd27;
	st.global.u8 	[%rd29], %r91;
	max.f32 	%f80, %f103, 0f00000000;
	min.f32 	%f81, %f80, 0f437F0000;
	cvt.rzi.u32.f32 	%r92, %f81;
	st.global.u8 	[%rd29+1], %r92;
	max.f32 	%f82, %f104, 0f00000000;
	min.f32 	%f83, %f82, 0f437F0000;
	cvt.rzi.u32.f32 	%r93, %f83;
	st.global.u8 	[%rd29+2], %r93;
$L__BB1_14:
	ret;

}
	// .globl	_Z19sobel_filter_kernelPKhPhiii
.visible .entry _Z19sobel_filter_kernelPKhPhiii(
	.param .u64 .ptr .align 1 _Z19sobel_filter_kernelPKhPhiii_param_0,
	.param .u64 .ptr .align 1 _Z19sobel_filter_kernelPKhPhiii_param_1,
	.param .u32 _Z19sobel_filter_kernelPKhPhiii_param_2,
	.param .u32 _Z19sobel_filter_kernelPKhPhiii_param_3,
	.param .u32 _Z19sobel_filter_kernelPKhPhiii_param_4
)
{
	.reg .pred 	%p<4>;
	.reg .b16 	%rs<28>;
	.reg .b32 	%r<53>;
	.reg .b32 	%f<96>;
	.reg .b64 	%rd<25>;

	ld.param.u64 	%rd1, [_Z19sobel_filter_kernelPKhPhiii_param_0];
	ld.param.u64 	%rd2, [_Z19sobel_filter_kernelPKhPhiii_param_1];
	ld.param.u32 	%r3, [_Z19sobel_filter_kernelPKhPhiii_param_2];
	ld.param.u32 	%r6, [_Z19sobel_filter_kernelPKhPhiii_param_3];
	ld.param.u32 	%r5, [_Z19sobel_filter_kernelPKhPhiii_param_4];
	mov.u32 	%r7, %ctaid.x;
	mov.u32 	%r8, %ntid.x;
	mov.u32 	%r9, %tid.x;
	mad.lo.s32 	%r1, %r7, %r8, %r9;
	mov.u32 	%r10, %ctaid.y;
	mov.u32 	%r11, %ntid.y;
	mov.u32 	%r12, %tid.y;
	mad.lo.s32 	%r13, %r10, %r11, %r12;
	setp.ge.s32 	%p1, %r1, %r3;
	setp.ge.s32 	%p2, %r13, %r6;
	or.pred  	%p3, %p1, %p2;
	@%p3 bra 	$L__BB2_2;
	cvta.to.global.u64 	%rd3, %rd2;
	cvta.to.global.u64 	%rd4, %rd1;
	add.s32 	%r14, %r3, -1;
	add.s32 	%r15, %r6, -1;
	max.s32 	%r16, %r1, 1;
	add.s32 	%r17, %r16, -1;
	min.s32 	%r18, %r17, %r14;
	max.u32 	%r19, %r13, 1;
	add.s32 	%r20, %r19, -1;
	min.u32 	%r21, %r20, %r15;
	mul.lo.s32 	%r22, %r21, %r3;
	add.s32 	%r23, %r18, %r22;
	mul.lo.s32 	%r24, %r23, %r5;
	cvt.s64.s32 	%rd5, %r24;
	add.s64 	%rd6, %rd4, %rd5;
	ld.global.u8 	%rs1, [%rd6];
	cvt.rn.f32.u16 	%f1, %rs1;
	ld.global.u8 	%rs2, [%rd6+1];
	cvt.rn.f32.u16 	%f2, %rs2;
	mul.f32 	%f3, %f2, 0f3F1645A2;
	fma.rn.f32 	%f4, %f1, 0f3E991687, %f3;
	ld.global.u8 	%rs3, [%rd6+2];
	cvt.rn.f32.u16 	%f5, %rs3;
	fma.rn.f32 	%f6, %f5, 0f3DE978D5, %f4;
	ld.const.f32 	%f7, [SOBEL_X];
	fma.rn.f32 	%f8, %f7, %f6, 0f00000000;
	ld.const.f32 	%f9, [SOBEL_Y];
	fma.rn.f32 	%f10, %f9, %f6, 0f00000000;
	max.s32 	%r25, %r1, 0;
	min.s32 	%r26, %r25, %r14;
	add.s32 	%r27, %r26, %r22;
	mul.lo.s32 	%r28, %r27, %r5;
	cvt.s64.s32 	%rd7, %r28;
	add.s64 	%rd8, %rd4, %rd7;
	ld.global.u8 	%rs4, [%rd8];
	cvt.rn.f32.u16 	%f11, %rs4;
	ld.global.u8 	%rs5, [%rd8+1];
	cvt.rn.f32.u16 	%f12, %rs5;
	mul.f32 	%f13, %f12, 0f3F1645A2;
	fma.rn.f32 	%f14, %f11, 0f3E991687, %f13;
	ld.global.u8 	%rs6, [%rd8+2];
	cvt.rn.f32.u16 	%f15, %rs6;
	fma.rn.f32 	%f16, %f15, 0f3DE978D5, %f14;
	ld.const.f32 	%f17, [SOBEL_X+4];
	fma.rn.f32 	%f18, %f17, %f16, %f8;
	ld.const.f32 	%f19, [SOBEL_Y+4];
	fma.rn.f32 	%f20, %f19, %f16, %f10;
	max.s32 	%r29, %r1, -1;
	add.s32 	%r30, %r29, 1;
	min.s32 	%r31, %r30, %r14;
	add.s32 	%r32, %r31, %r22;
	mul.lo.s32 	%r33, %r32, %r5;
	cvt.s64.s32 	%rd9, %r33;
	add.s64 	%rd10, %rd4, %rd9;
	ld.global.u8 	%rs7, [%rd10];
	cvt.rn.f32.u16 	%f21, %rs7;
	ld.global.u8 	%rs8, [%rd10+1];
	cvt.rn.f32.u16 	%f22, %rs8;
	mul.f32 	%f23, %f22, 0f3F1645A2;
	fma.rn.f32 	%f24, %f21, 0f3E991687, %f23;
	ld.global.u8 	%rs9, [%rd10+2];
	cvt.rn.f32.u16 	%f25, %rs9;
	fma.rn.f32 	%f26, %f25, 0f3DE978D5, %f24;
	ld.const.f32 	%f27, [SOBEL_X+8];
	fma.rn.f32 	%f28, %f27, %f26, %f18;
	ld.const.f32 	%f29, [SOBEL_Y+8];
	fma.rn.f32 	%f30, %f29, %f26, %f20;
	min.u32 	%r34, %r13, %r15;
	mul.lo.s32 	%r35, %r34, %r3;
	add.s32 	%r36, %r18, %r35;
	mul.lo.s32 	%r37, %r36, %r5;
	cvt.s64.s32 	%rd11, %r37;
	add.s64 	%rd12, %rd4, %rd11;
	ld.global.u8 	%rs10, [%rd12];
	cvt.rn.f32.u16 	%f31, %rs10;
	ld.global.u8 	%rs11, [%rd12+1];
	cvt.rn.f32.u16 	%f32, %rs11;
	mul.f32 	%f33, %f32, 0f3F1645A2;
	fma.rn.f32 	%f34, %f31, 0f3E991687, %f33;
	ld.global.u8 	%rs12, [%rd12+2];
	cvt.rn.f32.u16 	%f35, %rs12;
	fma.rn.f32 	%f36, %f35, 0f3DE978D5, %f34;
	ld.const.f32 	%f37, [SOBEL_X+12];
	fma.rn.f32 	%f38, %f37, %f36, %f28;
	ld.const.f32 	%f39, [SOBEL_Y+12];
	fma.rn.f32 	%f40, %f39, %f36, %f30;
	add.s32 	%r38, %r26, %r35;
	mul.lo.s32 	%r39, %r38, %r5;
	cvt.s64.s32 	%rd13, %r39;
	add.s64 	%rd14, %rd4, %rd13;
	ld.global.u8 	%rs13, [%rd14];
	cvt.rn.f32.u16 	%f41, %rs13;
	ld.global.u8 	%rs14, [%rd14+1];
	cvt.rn.f32.u16 	%f42, %rs14;
	mul.f32 	%f43, %f42, 0f3F1645A2;
	fma.rn.f32 	%f44, %f41, 0f3E991687, %f43;
	ld.global.u8 	%rs15, [%rd14+2];
	cvt.rn.f32.u16 	%f45, %rs15;
	fma.rn.f32 	%f46, %f45, 0f3DE978D5, %f44;
	ld.const.f32 	%f47, [SOBEL_X+16];
	fma.rn.f32 	%f48, %f47, %f46, %f38;
	ld.const.f32 	%f49, [SOBEL_Y+16];
	fma.rn.f32 	%f50, %f49, %f46, %f40;
	add.s32 	%r40, %r31, %r35;
	mul.lo.s32 	%r41, %r40, %r5;
	cvt.s64.s32 	%rd15, %r41;
	add.s64 	%rd16, %rd4, %rd15;
	ld.global.u8 	%rs16, [%rd16];
	cvt.rn.f32.u16 	%f51, %rs16;
	ld.global.u8 	%rs17, [%rd16+1];
	cvt.rn.f32.u16 	%f52, %rs17;
	mul.f32 	%f53, %f52, 0f3F1645A2;
	fma.rn.f32 	%f54, %f51, 0f3E991687, %f53;
	ld.global.u8 	%rs18, [%rd16+2];
	cvt.rn.f32.u16 	%f55, %rs18;
	fma.rn.f32 	%f56, %f55, 0f3DE978D5, %f54;
	ld.const.f32 	%f57, [SOBEL_X+20];
	fma.rn.f32 	%f58, %f57, %f56, %f48;
	ld.const.f32 	%f59, [SOBEL_Y+20];
	fma.rn.f32 	%f60, %f59, %f56, %f50;
	add.s32 	%r42, %r13, 1;
	min.u32 	%r43, %r42, %r15;
	mul.lo.s32 	%r44, %r43, %r3;
	add.s32 	%r45, %r18, %r44;
	mul.lo.s32 	%r46, %r45, %r5;
	cvt.s64.s32 	%rd17, %r46;
	add.s64 	%rd18, %rd4, %rd17;
	ld.global.u8 	%rs19, [%rd18];
	cvt.rn.f32.u16 	%f61, %rs19;
	ld.global.u8 	%rs20, [%rd18+1];
	cvt.rn.f32.u16 	%f62, %rs20;
	mul.f32 	%f63, %f62, 0f3F1645A2;
	fma.rn.f32 	%f64, %f61, 0f3E991687, %f63;
	ld.global.u8 	%rs21, [%rd18+2];
	cvt.rn.f32.u16 	%f65, %rs21;
	fma.rn.f32 	%f66, %f65, 0f3DE978D5, %f64;
	ld.const.f32 	%f67, [SOBEL_X+24];
	fma.rn.f32 	%f68, %f67, %f66, %f58;
	ld.const.f32 	%f69, [SOBEL_Y+24];
	fma.rn.f32 	%f70, %f69, %f66, %f60;
	add.s32 	%r47, %r26, %r44;
	mul.lo.s32 	%r48, %r47, %r5;
	cvt.s64.s32 	%rd19, %r48;
	add.s64 	%rd20, %rd4, %rd19;
	ld.global.u8 	%rs22, [%rd20];
	cvt.rn.f32.u16 	%f71, %rs22;
	ld.global.u8 	%rs23, [%rd20+1];
	cvt.rn.f32.u16 	%f72, %rs23;
	mul.f32 	%f73, %f72, 0f3F1645A2;
	fma.rn.f32 	%f74, %f71, 0f3E991687, %f73;
	ld.global.u8 	%rs24, [%rd20+2];
	cvt.rn.f32.u16 	%f75, %rs24;
	fma.rn.f32 	%f76, %f75, 0f3DE978D5, %f74;
	ld.const.f32 	%f77, [SOBEL_X+28];
	fma.rn.f32 	%f78, %f77, %f76, %f68;
	ld.const.f32 	%f79, [SOBEL_Y+28];
	fma.rn.f32 	%f80, %f79, %f76, %f70;
	add.s32 	%r49, %r31, %r44;
	mul.lo.s32 	%r50, %r49, %r5;
	cvt.s64.s32 	%rd21, %r50;
	add.s64 	%rd22, %rd4, %rd21;
	ld.global.u8 	%rs25, [%rd22];
	cvt.rn.f32.u16 	%f81, %rs25;
	ld.global.u8 	%rs26, [%rd22+1];
	cvt.rn.f32.u16 	%f82, %rs26;
	mul.f32 	%f83, %f82, 0f3F1645A2;
	fma.rn.f32 	%f84, %f81, 0f3E991687, %f83;
	ld.global.u8 	%rs27, [%rd22+2];
	cvt.rn.f32.u16 	%f85, %rs27;
	fma.rn.f32 	%f86, %f85, 0f3DE978D5, %f84;
	ld.const.f32 	%f87, [SOBEL_X+32];
	fma.rn.f32 	%f88, %f87, %f86, %f78;
	ld.const.f32 	%f89, [SOBEL_Y+32];
	fma.rn.f32 	%f90, %f89, %f86, %f80;
	mul.f32 	%f91, %f90, %f90;
	fma.rn.f32 	%f92, %f88, %f88, %f91;
	sqrt.rn.f32 	%f93, %f92;
	max.f32 	%f94, %f93, 0f00000000;
	min.f32 	%f95, %f94, 0f437F0000;
	cvt.rzi.u32.f32 	%r51, %f95;
	mad.lo.s32 	%r52, %r3, %r13, %r1;
	cvt.s64.s32 	%rd23, %r52;
	add.s64 	%rd24, %rd3, %rd23;
	st.global.u8 	[%rd24], %r51;
$L__BB2_2:
	ret;

}


// ===== COMPILED SASS (sm_100) =====

	.target	sm_100

	.elftype	@"ET_EXEC"


//--------------------- .note.nv.tkinfo           --------------------------
	.section	.note.nv.tkinfo,"",@"SHT_NOTE"
	.sectionflags	@"SHF_NOTE_NV_TKINFO"
	.tkinfo
        /*0018*/ 	.word	0x00000002
        /*0030*/ 	.string	""
        /*0030*/ 	.string	"ptxas"
        /*0030*/ 	.string	"Cuda compilation tools, release 13.0, V13.0.88"
        /*0030*/ 	.string	"Build cuda_13.0.r13.0/compiler.36424714_0"
        /*0030*/ 	.string	"-arch sm_100 -m 64 "



//--------------------- .note.nv.cuinfo           --------------------------
	.section	.note.nv.cuinfo,"",@"SHT_NOTE"
	.sectionflags	@"SHF_NOTE_NV_CUINFO"
        /*0018*/ 	.short	0x0002
        /*001a*/ 	.short	0x0064
        /*001c*/ 	.short	0x0082
	.zero		2


//--------------------- .nv.info                  --------------------------
	.section	.nv.info,"",@"SHT_CUDA_INFO"
	.align	4


	//----- nvinfo : EIATTR_REGCOUNT
	.align		4
        /*0000*/ 	.byte	0x04, 0x2f
        /*0002*/ 	.short	(.L_4 - .L_3)
	.align		4
.L_3:
        /*0004*/ 	.word	index@(_Z16grayscale_kernelPKhPhiii)
        /*0008*/ 	.word	0x0000000a


	//----- nvinfo : EIATTR_FRAME_SIZE
	.align		4
.L_4:
        /*000c*/ 	.byte	0x04, 0x11
        /*000e*/ 	.short	(.L_6 - .L_5)
	.align		4
.L_5:
        /*0010*/ 	.word	index@(_Z16grayscale_kernelPKhPhiii)
        /*0014*/ 	.word	0x00000000


	//----- nvinfo : EIATTR_REGCOUNT
	.align		4
.L_6:
        /*0018*/ 	.byte	0x04, 0x2f
        /*001a*/ 	.short	(.L_8 - .L_7)
	.align		4
.L_7:
        /*001c*/ 	.word	index@(_Z26gaussian_blur_kernel_colorPKhPhiiii)
        /*0020*/ 	.word	0x00000020


	//----- nvinfo : EIATTR_FRAME_SIZE
	.align		4
.L_8:
        /*0024*/ 	.byte	0x04, 0x11
        /*0026*/ 	.short	(.L_10 - .L_9)
	.align		4
.L_9:
        /*0028*/ 	.word	index@(_Z26gaussian_blur_kernel_colorPKhPhiiii)
        /*002c*/ 	.word	0x00000000


	//----- nvinfo : EIATTR_REGCOUNT
	.align		4
.L_10:
        /*0030*/ 	.byte	0x04, 0x2f
        /*0032*/ 	.short	(.L_12 - .L_11)
	.align		4
.L_11:
        /*0034*/ 	.word	index@(_Z19sobel_filter_kernelPKhPhiii)
        /*0038*/ 	.word	0x00000020


	//----- nvinfo : EIATTR_FRAME_SIZE
	.align		4
.L_12:
        /*003c*/ 	.byte	0x04, 0x11
        /*003e*/ 	.short	(.L_14 - .L_13)
	.align		4
.L_13:
        /*0040*/ 	.word	index@($__internal_0_$__cuda_sm20_sqrt_rn_f32_slowpath)
        /*0044*/ 	.word	0x00000000


	//----- nvinfo : EIATTR_FRAME_SIZE
	.align		4
.L_14:
        /*0048*/ 	.byte	0x04, 0x11
        /*004a*/ 	.short	(.L_16 - .L_15)
	.align		4
.L_15:
        /*004c*/ 	.word	index@(_Z19sobel_filter_kernelPKhPhiii)
        /*0050*/ 	.word	0x00000000


	//----- nvinfo : EIATTR_MIN_STACK_SIZE
	.align		4
.L_16:
        /*0054*/ 	.byte	0x04, 0x12
        /*0056*/ 	.short	(.L_18 - .L_17)
	.align		4
.L_17:
        /*0058*/ 	.word	index@(_Z19sobel_filter_kernelPKhPhiii)
        /*005c*/ 	.word	0x00000000


	//----- nvinfo : EIATTR_MIN_STACK_SIZE
	.align		4
.L_18:
        /*0060*/ 	.byte	0x04, 0x12
        /*0062*/ 	.short	(.L_20 - .L_19)
	.align		4
.L_19:
        /*0064*/ 	.word	index@(_Z26gaussian_blur_kernel_colorPKhPhiiii)
        /*0068*/ 	.word	0x00000000


	//----- nvinfo : EIATTR_MIN_STACK_SIZE
	.align		4
.L_20:
        /*006c*/ 	.byte	0x04, 0x12
        /*006e*/ 	.short	(.L_22 - .L_21)
	.align		4
.L_21:
        /*0070*/ 	.word	index@(_Z16grayscale_kernelPKhPhiii)
        /*0074*/ 	.word	0x00000000
.L_22:


//--------------------- .nv.compat                --------------------------
	.section	.nv.compat,"",@"SHT_CUDA_COMPAT_INFO"
	.align	4
        /*0000*/ 	.byte	0x02, 0x09, 0x00, 0x00, 0x02, 0x02, 0x01, 0x00, 0x02, 0x05, 0x05, 0x00, 0x03, 0x07, 0x01, 0x01
        /*0010*/ 	.byte	0x02, 0x03, 0x00, 0x00, 0x02, 0x06, 0x01, 0x00, 0x04, 0x0b, 0x08, 0x00, 0x01, 0x00, 0x00, 0x00
        /*0020*/ 	.byte	0x00, 0x00, 0x00, 0x00


//--------------------- .nv.info._Z19sobel_filter_kernelPKhPhiii --------------------------
	.section	.nv.info._Z19sobel_filter_kernelPKhPhiii,"",@"SHT_CUDA_INFO"
	.sectionflags	@""
	.align	4


	//----- nvinfo : EIATTR_CUDA_API_VERSION
	.align		4
        /*0000*/ 	.byte	0x04, 0x37
        /*0002*/ 	.short	(.L_24 - .L_23)
.L_23:
        /*0004*/ 	.word	0x00000082


	//----- nvinfo : EIATTR_KPARAM_INFO
	.align		4
.L_24:
        /*0008*/ 	.byte	0x04, 0x17
        /*000a*/ 	.short	(.L_26 - .L_25)
.L_25:
        /*000c*/ 	.word	0x00000000
        /*0010*/ 	.short	0x0004
        /*0012*/ 	.short	0x0018
        /*0014*/ 	.byte	0x00, 0xf0, 0x11, 0x00


	//----- nvinfo : EIATTR_KPARAM_INFO
	.align		4
.L_26:
        /*0018*/ 	.byte	0x04, 0x17
        /*001a*/ 	.short	(.L_28 - .L_27)
.L_27:
        /*001c*/ 	.word	0x00000000
        /*0020*/ 	.short	0x0003
        /*0022*/ 	.short	0x0014
        /*0024*/ 	.byte	0x00, 0xf0, 0x11, 0x00


	//----- nvinfo : EIATTR_KPARAM_INFO
	.align		4
.L_28:
        /*0028*/ 	.byte	0x04, 0x17
        /*002a*/ 	.short	(.L_30 - .L_29)
.L_29:
        /*002c*/ 	.word	0x00000000
        /*0030*/ 	.short	0x0002
        /*0032*/ 	.short	0x0010
        /*0034*/ 	.byte	0x00, 0xf0, 0x11, 0x00


	//----- nvinfo : EIATTR_KPARAM_INFO
	.align		4
.L_30:
        /*0038*/ 	.byte	0x04, 0x17
        /*003a*/ 	.short	(.L_32 - .L_31)
.L_31:
        /*003c*/ 	.word	0x00000000
        /*0040*/ 	.short	0x0001
        /*0042*/ 	.short	0x0008
        /*0044*/ 	.byte	0x00, 0xf5, 0x21, 0x00


	//----- nvinfo : EIATTR_KPARAM_INFO
	.align		4
.L_32:
        /*0048*/ 	.byte	0x04, 0x17
        /*004a*/ 	.short	(.L_34 - .L_33)
.L_33:
        /*004c*/ 	.word	0x00000000
        /*0050*/ 	.short	0x0000
        /*0052*/ 	.short	0x0000
        /*0054*/ 	.byte	0x00, 0xf5, 0x21, 0x00


	//----- nvinfo : EIATTR_SPARSE_MMA_MASK
	.align		4
.L_34:
        /*0058*/ 	.byte	0x03, 0x50
        /*005a*/ 	.short	0x0000


	//----- nvinfo : EIATTR_MAXREG_COUNT
	.align		4
        /*005c*/ 	.byte	0x03, 0x1b
        /*005e*/ 	.short	0x00ff


	//----- nvinfo : EIATTR_MERCURY_ISA_VERSION
	.align		4
        /*0060*/ 	.byte	0x03, 0x5f
        /*0062*/ 	.short	0x0101


	//----- nvinfo : EIATTR_VRC_CTA_INIT_COUNT
	.align		4
        /*0064*/ 	.byte	0x02, 0x4a
	.zero		1
	.zero		1


	//----- nvinfo : EIATTR_EXIT_INSTR_OFFSETS
	.align		4
        /*0068*/ 	.byte	0x04, 0x1c
        /*006a*/ 	.short	(.L_36 - .L_35)


	//   ....[0]....
.L_35:
        /*006c*/ 	.word	0x000000c0


	//   ....[1]....
        /*0070*/ 	.word	0x00000c20


	//----- nvinfo : EIATTR_CRS_STACK_SIZE
	.align		4
.L_36:
        /*0074*/ 	.byte	0x04, 0x1e
        /*0076*/ 	.short	(.L_38 - .L_37)
.L_37:
        /*0078*/ 	.word	0x00000000


	//----- nvinfo : EIATTR_CBANK_PARAM_SIZE
	.align		4
.L_38:
        /*007c*/ 	.byte	0x03, 0x19
        /*007e*/ 	.short	0x001c


	//----- nvinfo : EIATTR_PARAM_CBANK
	.align		4
        /*0080*/ 	.byte	0x04, 0x0a
        /*0082*/ 	.short	(.L_40 - .L_39)
	.align		4
.L_39:
        /*0084*/ 	.word	index@(.nv.constant0._Z19sobel_filter_kernelPKhPhiii)
        /*0088*/ 	.short	0x0380
        /*008a*/ 	.short	0x001c


	//----- nvinfo : EIATTR_SW_WAR
	.align		4
.L_40:
        /*008c*/ 	.byte	0x04, 0x36
        /*008e*/ 	.short	(.L_42 - .L_41)
.L_41:
        /*0090*/ 	.word	0x00000008
.L_42:


//--------------------- .nv.info._Z26gaussian_blur_kernel_colorPKhPhiiii --------------------------
	.section	.nv.info._Z26gaussian_blur_kernel_colorPKhPhiiii,"",@"SHT_CUDA_INFO"
	.sectionflags	@""
	.align	4


	//----- nvinfo : EIATTR_CUDA_API_VERSION
	.align		4
        /*0000*/ 	.byte	0x04, 0x37
        /*0002*/ 	.short	(.L_44 - .L_43)
.L_43:
        /*0004*/ 	.word	0x00000082


	//----- nvinfo : EIATTR_KPARAM_INFO
	.align		4
.L_44:
        /*0008*/ 	.byte	0x04, 0x17
        /*000a*/ 	.short	(.L_46 - .L_45)
.L_45:
        /*000c*/ 	.word	0x00000000
        /*0010*/ 	.short	0x0005
        /*0012*/ 	.short	0x001c
        /*0014*/ 	.byte	0x00, 0xf0, 0x11, 0x00


	//----- nvinfo : EIATTR_KPARAM_INFO
	.align		4
.L_46:
        /*0018*/ 	.byte	0x04, 0x17
        /*001a*/ 	.short	(.L_48 - .L_47)
.L_47:
        /*001c*/ 	.word	0x00000000
        /*0020*/ 	.short	0x0004
        /*0022*/ 	.short	0x0018
        /*0024*/ 	.byte	0x00, 0xf0, 0x11, 0x00


	//----- nvinfo : EIATTR_KPARAM_INFO
	.align		4
.L_48:
        /*0028*/ 	.byte	0x04, 0x17
        /*002a*/ 	.short	(.L_50 - .L_49)
.L_49:
        /*002c*/ 	.word	0x00000000
        /*0030*/ 	.short	0x0003
        /*0032*/ 	.short	0x0014
        /*0034*/ 	.byte	0x00, 0xf0, 0x11, 0x00


	//----- nvinfo : EIATTR_KPARAM_INFO
	.align		4
.L_50:
        /*0038*/ 	.byte	0x04, 0x17
        /*003a*/ 	.short	(.L_52 - .L_51)
.L_51:
        /*003c*/ 	.word	0x00000000
        /*0040*/ 	.short	0x0002
        /*0042*/ 	.short	0x0010
        /*0044*/ 	.byte	0x00, 0xf0, 0x11, 0x00


	//----- nvinfo : EIATTR_KPARAM_INFO
	.align		4
.L_52:
        /*0048*/ 	.byte	0x04, 0x17
        /*004a*/ 	.short	(.L_54 - .L_53)
.L_53:
        /*004c*/ 	.word	0x00000000
        /*0050*/ 	.short	0x0001
        /*0052*/ 	.short	0x0008
        /*0054*/ 	.byte	0x00, 0xf5, 0x21, 0x00


	//----- nvinfo : EIATTR_KPARAM_INFO
	.align		4
.L_54:
        /*0058*/ 	.byte	0x04, 0x17
        /*005a*/ 	.short	(.L_56 - .L_55)
.L_55:
        /*005c*/ 	.word	0x00000000
        /*0060*/ 	.short	0x0000
        /*0062*/ 	.short	0x0000
        /*0064*/ 	.byte	0x00, 0xf5, 0x21, 0x00


	//----- nvinfo : EIATTR_SPARSE_MMA_MASK
	.align		4
.L_56:
        /*0068*/ 	.byte	0x03, 0x50
        /*006a*/ 	.short	0x0000


	//----- nvinfo : EIATTR_MAXREG_COUNT
	.align		4
        /*006c*/ 	.byte	0x03, 0x1b
        /*006e*/ 	.short	0x00ff


	//----- nvinfo : EIATTR_MERCURY_ISA_VERSION
	.align		4
        /*0070*/ 	.byte	0x03, 0x5f
        /*0072*/ 	.short	0x0101


	//----- nvinfo : EIATTR_VRC_CTA_INIT_COUNT
	.align		4
        /*0074*/ 	.byte	0x02, 0x4a
	.zero		1
	.zero		1


	//----- nvinfo : EIATTR_EXIT_INSTR_OFFSETS
	.align		4
        /*0078*/ 	.byte	0x04, 0x1c
        /*007a*/ 	.short	(.L_58 - .L_57)


	//   ....[0]....
.L_57:
        /*007c*/ 	.word	0x000000c0


	//   ....[1]....
        /*0080*/ 	.word	0x00000d00


	//----- nvinfo : EIATTR_CBANK_PARAM_SIZE
	.align		4
.L_58:
        /*0084*/ 	.byte	0x03, 0x19
        /*0086*/ 	.short	0x0020


	//----- nvinfo : EIATTR_PARAM_CBANK
	.align		4
        /*0088*/ 	.byte	0x04, 0x0a
        /*008a*/ 	.short	(.L_60 - .L_59)
	.align		4
.L_59:
        /*008c*/ 	.word	index@(.nv.constant0._Z26gaussian_blur_kernel_colorPKhPhiiii)
        /*0090*/ 	.short	0x0380
        /*0092*/ 	.short	0x0020


	//----- nvinfo : EIATTR_SW_WAR
	.align		4
.L_60:
        /*0094*/ 	.byte	0x04, 0x36
        /*0096*/ 	.short	(.L_62 - .L_61)
.L_61:
        /*0098*/ 	.word	0x00000008
.L_62:


//--------------------- .nv.info._Z16grayscale_kernelPKhPhiii --------------------------
	.section	.nv.info._Z16grayscale_kernelPKhPhiii,"",@"SHT_CUDA_INFO"
	.sectionflags	@""
	.align	4


	//----- nvinfo : EIATTR_CUDA_API_VERSION
	.align		4
        /*0000*/ 	.byte	0x04, 0x37
        /*0002*/ 	.short	(.L_64 - .L_63)
.L_63:
        /*0004*/ 	.word	0x00000082


	//----- nvinfo : EIATTR_KPARAM_INFO
	.align		4
.L_64:
        /*0008*/ 	.byte	0x04, 0x17
        /*000a*/ 	.short	(.L_66 - .L_65)
.L_65:
        /*000c*/ 	.word	0x00000000
        /*0010*/ 	.short	0x0004
        /*0012*/ 	.short	0x0018
        /*0014*/ 	.byte	0x00, 0xf0, 0x11, 0x00


	//----- nvinfo : EIATTR_KPARAM_INFO
	.align		4
.L_66:
        /*0018*/ 	.byte	0x04, 0x17
        /*001a*/ 	.short	(.L_68 - .L_67)
.L_67:
        /*001c*/ 	.word	0x00000000
        /*0020*/ 	.short	0x0003
        /*0022*/ 	.short	0x0014
        /*0024*/ 	.byte	0x00, 0xf0, 0x11, 0x00


	//----- nvinfo : EIATTR_KPARAM_INFO
	.align		4
.L_68:
        /*0028*/ 	.byte	0x04, 0x17
        /*002a*/ 	.short	(.L_70 - .L_69)
.L_69:
        /*002c*/ 	.word	0x00000000
        /*0030*/ 	.short	0x0002
        /*0032*/ 	.short	0x0010
        /*0034*/ 	.byte	0x00, 0xf0, 0x11, 0x00


	//----- nvinfo : EIATTR_KPARAM_INFO
	.align		4
.L_70:
        /*0038*/ 	.byte	0x04, 0x17
        /*003a*/ 	.short	(.L_72 - .L_71)
.L_71:
        /*003c*/ 	.word	0x00000000
        /*0040*/ 	.short	0x0001
        /*0042*/ 	.short	0x0008
        /*0044*/ 	.byte	0x00, 0xf5, 0x21, 0x00


	//----- nvinfo : EIATTR_KPARAM_INFO
	.align		4
.L_72:
        /*0048*/ 	.byte	0x04, 0x17
        /*004a*/ 	.short	(.L_74 - .L_73)
.L_73:
        /*004c*/ 	.word	0x00000000
        /*0050*/ 	.short	0x0000
        /*0052*/ 	.short	0x0000
        /*0054*/ 	.byte	0x00, 0xf5, 0x21, 0x00


	//----- nvinfo : EIATTR_SPARSE_MMA_MASK
	.align		4
.L_74:
        /*0058*/ 	.byte	0x03, 0x50
        /*005a*/ 	.short	0x0000


	//----- nvinfo : EIATTR_MAXREG_COUNT
	.align		4
        /*005c*/ 	.byte	0x03, 0x1b
        /*005e*/ 	.short	0x00ff


	//----- nvinfo : EIATTR_MERCURY_ISA_VERSION
	.align		4
        /*0060*/ 	.byte	0x03, 0x5f
        /*0062*/ 	.short	0x0101


	//----- nvinfo : EIATTR_VRC_CTA_INIT_COUNT
	.align		4
        /*0064*/ 	.byte	0x02, 0x4a
	.zero		1
	.zero		1


	//----- nvinfo : EIATTR_EXIT_INSTR_OFFSETS
	.align		4
        /*0068*/ 	.byte	0x04, 0x1c
        /*006a*/ 	.short	(.L_76 - .L_75)


	//   ....[0]....
.L_75:
        /*006c*/ 	.word	0x000000c0


	//   ....[1]....
        /*0070*/ 	.word	0x00000210


	//----- nvinfo : EIATTR_CBANK_PARAM_SIZE
	.align		4
.L_76:
        /*0074*/ 	.byte	0x03, 0x19
        /*0076*/ 	.short	0x001c


	//----- nvinfo : EIATTR_PARAM_CBANK
	.align		4
        /*0078*/ 	.byte	0x04, 0x0a
        /*007a*/ 	.short	(.L_78 - .L_77)
	.align		4
.L_77:
        /*007c*/ 	.word	index@(.nv.constant0._Z16grayscale_kernelPKhPhiii)
        /*0080*/ 	.short	0x0380
        /*0082*/ 	.short	0x001c


	//----- nvinfo : EIATTR_SW_WAR
	.align		4
.L_78:
        /*0084*/ 	.byte	0x04, 0x36
        /*0086*/ 	.short	(.L_80 - .L_79)
.L_79:
        /*0088*/ 	.word	0x00000008
.L_80:


//--------------------- .nv.callgraph             --------------------------
	.section	.nv.callgraph,"",@"SHT_CUDA_CALLGRAPH"
	.align	4
	.sectionentsize	8
	.align		4
        /*0000*/ 	.word	0x00000000
	.align		4
        /*0004*/ 	.word	0xffffffff
	.align		4
        /*0008*/ 	.word	0x00000000
	.align		4
        /*000c*/ 	.word	0xfffffffe
	.align		4
        /*0010*/ 	.word	0x00000000
	.align		4
        /*0014*/ 	.word	0xfffffffd
	.align		4
        /*0018*/ 	.word	0x00000000
	.align		4
        /*001c*/ 	.word	0xfffffffc


//--------------------- .nv.constant3             --------------------------
	.section	.nv.constant3,"a",@progbits
	.align	4
.nv.constant3:
	.type		GAUSSIAN_KERNEL,@object
	.size		GAUSSIAN_KERNEL,(SOBEL_X - GAUSSIAN_KERNEL)
GAUSSIAN_KERNEL:
	.zero		2916
	.type		SOBEL_X,@object
	.size		SOBEL_X,(SOBEL_Y - SOBEL_X)
SOBEL_X:
	.zero		36
	.type		SOBEL_Y,@object
	.size		SOBEL_Y,(.L_2 - SOBEL_Y)
SOBEL_Y:
	.zero		36
.L_2:


//--------------------- .text._Z19sobel_filter_kernelPKhPhiii --------------------------
	.section	.text._Z19sobel_filter_kernelPKhPhiii,"ax",@progbits
	.align	128
        .global         _Z19sobel_filter_kernelPKhPhiii
        .type           _Z19sobel_filter_kernelPKhPhiii,@function
        .size           _Z19sobel_filter_kernelPKhPhiii,(.L_x_13 - _Z19sobel_filter_kernelPKhPhiii)
        .other          _Z19sobel_filter_kernelPKhPhiii,@"STO_CUDA_ENTRY STV_DEFAULT"
_Z19sobel_filter_kernelPKhPhiii:
.text._Z19sobel_filter_kernelPKhPhiii:
[----:B------:R-:W-:Y:S01]  /*0000*/  LDC R1, c[0x0][0x37c] ;  /* 0x0000df00ff017b82 */ /* 0x000fe20000000800 */
[----:B------:R-:W0:Y:S07]  /*0010*/  S2R R5, SR_TID.Y ;  /* 0x0000000000057919 */ /* 0x000e2e0000002200 */
[----:B------:R-:W1:Y:S01]  /*0020*/  LDC R11, c[0x0][0x360] ;  /* 0x0000d800ff0b7b82 */ /* 0x000e620000000800 */
[----:B------:R-:W1:Y:S07]  /*0030*/  S2R R0, SR_TID.X ;  /* 0x0000000000007919 */ /* 0x000e6e0000002100 */
[----:B------:R-:W0:Y:S08]  /*0040*/  S2UR UR5, SR_CTAID.Y ;  /* 0x00000000000579c3 */ /* 0x000e300000002600 */
[----:B------:R-:W0:Y:S08]  /*0050*/  LDC R10, c[0x0][0x364] ;  /* 0x0000d900ff0a7b82 */ /* 0x000e300000000800 */
[----:B------:R-:W1:Y:S08]  /*0060*/  S2UR UR4, SR_CTAID.X ;  /* 0x00000000000479c3 */ /* 0x000e700000002500 */
[----:B------:R-:W2:Y:S01]  /*0070*/  LDC.64 R2, c[0x0][0x390] ;  /* 0x0000e400ff027b82 */ /* 0x000ea20000000a00 */
[----:B0-----:R-:W-:-:S02]  /*0080*/  IMAD R10, R10, UR5, R5 ;  /* 0x000000050a0a7c24 */ /* 0x001fc4000f8e0205 */
[----:B-1----:R-:W-:-:S03]  /*0090*/  IMAD R11, R11, UR4, R0 ;  /* 0x000000040b0b7c24 */ /* 0x002fc6000f8e0200 */
[----:B--2---:R-:W-:-:S04]  /*00a0*/  ISETP.GE.AND P0, PT, R10, R3, PT ;  /* 0x000000030a00720c */ /* 0x004fc80003f06270 */
[----:B------:R-:W-:-:S13]  /*00b0*/  ISETP.GE.OR P0, PT, R11, R2, P0 ;  /* 0x000000020b00720c */ /* 0x000fda0000706670 */
[----:B------:R-:W-:Y:S05]  /*00c0*/  @P0 EXIT ;  /* 0x000000000000094d */ /* 0x000fea0003800000 */
[----:B------:R-:W0:Y:S01]  /*00d0*/  LDCU UR6, c[0x0][0x398] ;  /* 0x00007300ff0677ac */ /* 0x000e220008000800 */
[----:B------:R-:W-:Y:S02]  /*00e0*/  IADD3 R3, PT, PT, R3, -0x1, RZ ;  /* 0xffffffff03037810 */ /* 0x000fe40007ffe0ff */
[----:B------:R-:W-:Y:S01]  /*00f0*/  IADD3 R15, PT, PT, R2, -0x1, RZ ;  /* 0xffffffff020f7810 */ /* 0x000fe20007ffe0ff */
[----:B------:R-:W1:Y:S01]  /*0100*/  LDCU.64 UR8, c[0x0][0x380] ;  /* 0x00007000ff0877ac */ /* 0x000e620008000a00 */
[----:B------:R-:W-:Y:S02]  /*0110*/  VIMNMX R0, PT, PT, R11, 0x1, !PT ;  /* 0x000000010b007848 */ /* 0x000fe40007fe0100 */
[----:B------:R-:W-:Y:S01]  /*0120*/  VIMNMX.U32 R4, PT, PT, R10, 0x1, !PT ;  /* 0x000000010a047848 */ /* 0x000fe20007fe0000 */
[----:B------:R-:W2:Y:S01]  /*0130*/  LDCU.64 UR4, c[0x0][0x358] ;  /* 0x00006b00ff0477ac */ /* 0x000ea20008000a00 */
[----:B------:R-:W-:Y:S02]  /*0140*/  VIADDMNMX R13, R0, 0xffffffff, R15, PT ;  /* 0xffffffff000d7846 */ /* 0x000fe4000380010f */
[----:B------:R-:W-:Y:S01]  /*0150*/  VIADDMNMX.U32 R4, R4, 0xffffffff, R3, PT ;  /* 0xffffffff04047846 */ /* 0x000fe20003800003 */
[----:B------:R-:W3:Y:S01]  /*0160*/  LDCU.128 UR20, c[0x3][0xb80] ;  /* 0x00c17000ff1477ac */ /* 0x000ee20008000c00 */
[----:B------:R-:W-:-:S03]  /*0170*/  VIMNMX R6, PT, PT, RZ, R11, !PT ;  /* 0x0000000bff067248 */ /* 0x000fc60007fe0100 */
[----:B------:R-:W-:Y:S01]  /*0180*/  IMAD R0, R4, R2, R13 ;  /* 0x0000000204007224 */ /* 0x000fe200078e020d */
[----:B------:R-:W-:Y:S01]  /*0190*/  VIMNMX R23, PT, PT, R15, R6, PT ;  /* 0x000000060f177248 */ /* 0x000fe20003fe0100 */
[----:B------:R-:W4:Y:S02]  /*01a0*/  LDCU.128 UR12, c[0x3][0xb90] ;  /* 0x00c17200ff0c77ac */ /* 0x000f240008000c00 */
[----:B0-----:R-:W-:Y:S01]  /*01b0*/  IMAD R0, R0, UR6, RZ ;  /* 0x0000000600007c24 */ /* 0x001fe2000f8e02ff */
[----:B------:R-:W-:Y:S01]  /*01c0*/  VIMNMX R6, PT, PT, R11, -0x1, !PT ;  /* 0xffffffff0b067848 */ /* 0x000fe20007fe0100 */
[----:B------:R-:W0:Y:S03]  /*01d0*/  LDCU.128 UR16, c[0x3][0xb70] ;  /* 0x00c16e00ff1077ac */ /* 0x000e260008000c00 */
[----:B-1----:R-:W-:-:S04]  /*01e0*/  IADD3 R8, P0, PT, R0, UR8, RZ ;  /* 0x0000000800087c10 */ /* 0x002fc8000ff1e0ff */
[----:B------:R-:W-:Y:S01]  /*01f0*/  LEA.HI.X.SX32 R9, R0, UR9, 0x1, P0 ;  /* 0x0000000900097c11 */ /* 0x000fe200080f0eff */
[----:B------:R-:W-:Y:S01]  /*0200*/  IMAD R0, R4, R2, R23 ;  /* 0x0000000204007224 */ /* 0x000fe200078e0217 */
[----:B------:R-:W-:-:S03]  /*0210*/  VIADDMNMX R15, R6, 0x1, R15, PT ;  /* 0x00000001060f7846 */ /* 0x000fc6000380010f */
[----:B--2---:R-:W2:Y:S01]  /*0220*/  LDG.E.U8 R5, desc[UR4][R8.64+0x1] ;  /* 0x0000010408057981 */ /* 0x004ea2000c1e1100 */
[----:B------:R-:W-:-:S03]  /*0230*/  IMAD R6, R0, UR6, RZ ;  /* 0x0000000600067c24 */ /* 0x000fc6000f8e02ff */
[----:B------:R-:W5:Y:S01]  /*0240*/  LDG.E.U8 R7, desc[UR4][R8.64] ;  /* 0x0000000408077981 */ /* 0x000f62000c1e1100 */
[----:B------:R-:W-:Y:S01]  /*0250*/  IMAD R4, R4, R2, R15 ;  /* 0x0000000204047224 */ /* 0x000fe200078e020f */
[----:B------:R-:W-:Y:S02]  /*0260*/  IADD3 R26, P0, PT, R6, UR8, RZ ;  /* 0x00000008061a7c10 */ /* 0x000fe4000ff1e0ff */
[----:B------:R1:W3:Y:S01]  /*0270*/  LDG.E.U8 R0, desc[UR4][R8.64+0x2] ;  /* 0x0000020408007981 */ /* 0x0002e2000c1e1100 */
[----:B------:R-:W-:Y:S01]  /*0280*/  IMAD R4, R4, UR6, RZ ;  /* 0x0000000604047c24 */ /* 0x000fe2000f8e02ff */
[----:B------:R-:W-:-:S04]  /*0290*/  LEA.HI.X.SX32 R27, R6, UR9, 0x1, P0 ;  /* 0x00000009061b7c11 */ /* 0x000fc800080f0eff */
[C---:B------:R-:W-:Y:S01]  /*02a0*/  IADD3 R24, P0, PT, R4.reuse, UR8, RZ ;  /* 0x0000000804187c10 */ /* 0x040fe2000ff1e0ff */
[----:B------:R-:W4:Y:S03]  /*02b0*/  LDG.E.U8 R20, desc[UR4][R26.64+0x1] ;  /* 0x000001041a147981 */ /* 0x000f26000c1e1100 */
[----:B------:R-:W-:Y:S01]  /*02c0*/  LEA.HI.X.SX32 R25, R4, UR9, 0x1, P0 ;  /* 0x0000000904197c11 */ /* 0x000fe200080f0eff */
[----:B------:R-:W4:Y:S04]  /*02d0*/  LDG.E.U8 R14, desc[UR4][R26.64] ;  /* 0x000000041a0e7981 */ /* 0x000f28000c1e1100 */
[----:B------:R-:W4:Y:S04]  /*02e0*/  LDG.E.U8 R16, desc[UR4][R24.64+0x1] ;  /* 0x0000010418107981 */ /* 0x000f28000c1e1100 */
[----:B------:R-:W4:Y:S01]  /*02f0*/  LDG.E.U8 R12, desc[UR4][R24.64] ;  /* 0x00000004180c7981 */ /* 0x000f22000c1e1100 */
[----:B------:R-:W-:-:S02]  /*0300*/  VIMNMX.U32 R6, PT, PT, R10, R3, PT ;  /* 0x000000030a067248 */ /* 0x000fc40003fe0000 */
[----:B-1----:R-:W-:Y:S01]  /*0310*/  VIADDMNMX.U32 R8, R10, 0x1, R3, PT ;  /* 0x000000010a087846 */ /* 0x002fe20003800003 */
[----:B------:R-:W4:Y:S02]  /*0320*/  LDG.E.U8 R17, desc[UR4][R24.64+0x2] ;  /* 0x0000020418117981 */ /* 0x000f24000c1e1100 */
[CC--:B------:R-:W-:Y:S02]  /*0330*/  IMAD R4, R6.reuse, R2.reuse, R13 ;  /* 0x0000000206047224 */ /* 0x0c0fe400078e020d */
[-C--:B------:R-:W-:Y:S02]  /*0340*/  IMAD R3, R6, R2.reuse, R23 ;  /* 0x0000000206037224 */ /* 0x080fe400078e0217 */
[----:B------:R-:W-:Y:S02]  /*0350*/  IMAD R4, R4, UR6, RZ ;  /* 0x0000000604047c24 */ /* 0x000fe4000f8e02ff */
[----:B------:R-:W-:Y:S02]  /*0360*/  IMAD R3, R3, UR6, RZ ;  /* 0x0000000603037c24 */ /* 0x000fe4000f8e02ff */
[----:B------:R-:W-:-:S02]  /*0370*/  IMAD R28, R8, R2, R13 ;  /* 0x00000002081c7224 */ /* 0x000fc400078e020d */
[-C--:B------:R-:W-:Y:S01]  /*0380*/  IMAD R22, R6, R2.reuse, R15 ;  /* 0x0000000206167224 */ /* 0x080fe200078e020f */
[----:B------:R2:W4:Y:S01]  /*0390*/  LDG.E.U8 R13, desc[UR4][R26.64+0x2] ;  /* 0x000002041a0d7981 */ /* 0x000522000c1e1100 */
[CC--:B------:R-:W-:Y:S02]  /*03a0*/  IMAD R23, R8.reuse, R2.reuse, R23 ;  /* 0x0000000208177224 */ /* 0x0c0fe400078e0217 */
[----:B------:R-:W-:Y:S01]  /*03b0*/  IMAD R15, R8, R2, R15 ;  /* 0x00000002080f7224 */ /* 0x000fe200078e020f */
[----:B------:R-:W-:Y:S01]  /*03c0*/  IADD3 R8, P1, PT, R4, UR8, RZ ;  /* 0x0000000804087c10 */ /* 0x000fe2000ff3e0ff */
[----:B------:R-:W-:Y:S01]  /*03d0*/  IMAD R28, R28, UR6, RZ ;  /* 0x000000061c1c7c24 */ /* 0x000fe2000f8e02ff */
[C---:B------:R-:W-:Y:S01]  /*03e0*/  IADD3 R2, P0, PT, R3.reuse, UR8, RZ ;  /* 0x0000000803027c10 */ /* 0x040fe2000ff1e0ff */
[----:B------:R-:W-:Y:S01]  /*03f0*/  IMAD R22, R22, UR6, RZ ;  /* 0x0000000616167c24 */ /* 0x000fe2000f8e02ff */
[----:B------:R-:W-:Y:S02]  /*0400*/  LEA.HI.X.SX32 R9, R4, UR9, 0x1, P1 ;  /* 0x0000000904097c11 */ /* 0x000fe400088f0eff */
[----:B------:R-:W-:-:S02]  /*0410*/  LEA.HI.X.SX32 R3, R3, UR9, 0x1, P0 ;  /* 0x0000000903037c11 */ /* 0x000fc400080f0eff */
[----:B------:R-:W-:Y:S01]  /*0420*/  IADD3 R6, P0, PT, R28, UR8, RZ ;  /* 0x000000081c067c10 */ /* 0x000fe2000ff1e0ff */
[----:B------:R-:W4:Y:S01]  /*0430*/  LDG.E.U8 R18, desc[UR4][R8.64+0x1] ;  /* 0x0000010408127981 */ /* 0x000f22000c1e1100 */
[----:B------:R-:W-:-:S03]  /*0440*/  IADD3 R4, P1, PT, R22, UR8, RZ ;  /* 0x0000000816047c10 */ /* 0x000fc6000ff3e0ff */
[----:B------:R-:W4:Y:S01]  /*0450*/  LDG.E.U8 R19, desc[UR4][R8.64] ;  /* 0x0000000408137981 */ /* 0x000f22000c1e1100 */
[----:B------:R-:W-:-:S03]  /*0460*/  IMAD R15, R15, UR6, RZ ;  /* 0x000000060f0f7c24 */ /* 0x000fc6000f8e02ff */
[----:B------:R-:W4:Y:S04]  /*0470*/  LDG.E.U8 R24, desc[UR4][R2.64] ;  /* 0x0000000402187981 */ /* 0x000f28000c1e1100 */
[----:B------:R-:W4:Y:S04]  /*0480*/  LDG.E.U8 R25, desc[UR4][R2.64+0x2] ;  /* 0x0000020402197981 */ /* 0x000f28000c1e1100 */
[----:B------:R-:W4:Y:S01]  /*0490*/  LDG.E.U8 R21, desc[UR4][R8.64+0x2] ;  /* 0x0000020408157981 */ /* 0x000f22000c1e1100 */
[----:B--2---:R-:W-:Y:S02]  /*04a0*/  I2FP.F32.U32 R26, R5 ;  /* 0x00000005001a7245 */ /* 0x004fe40000201000 */
[----:B-----5:R-:W-:-:S03]  /*04b0*/  I2FP.F32.U32 R7, R7 ;  /* 0x0000000700077245 */ /* 0x020fc60000201000 */
[----:B------:R-:W-:Y:S01]  /*04c0*/  FMUL R26, R26, 0.58700001239776611328 ;  /* 0x3f1645a21a1a7820 */ /* 0x000fe20000400000 */
[----:B------:R-:W-:Y:S02]  /*04d0*/  LEA.HI.X.SX32 R5, R22, UR9, 0x1, P1 ;  /* 0x0000000916057c11 */ /* 0x000fe400088f0eff */
[----:B------:R4:W2:Y:S01]  /*04e0*/  LDG.E.U8 R22, desc[UR4][R2.64+0x1] ;  /* 0x0000010402167981 */ /* 0x0008a2000c1e1100 */
[----:B------:R-:W-:Y:S01]  /*04f0*/  FFMA R27, R7, 0.29899999499320983887, R26 ;  /* 0x3e991687071b7823 */ /* 0x000fe2000000001a */
[----:B------:R-:W-:Y:S01]  /*0500*/  LEA.HI.X.SX32 R7, R28, UR9, 0x1, P0 ;  /* 0x000000091c077c11 */ /* 0x000fe200080f0eff */
[----:B------:R-:W-:Y:S01]  /*0510*/  IMAD R28, R23, UR6, RZ ;  /* 0x00000006171c7c24 */ /* 0x000fe2000f8e02ff */
[----:B------:R-:W5:Y:S01]  /*0520*/  LDG.E.U8 R8, desc[UR4][R4.64+0x1] ;  /* 0x0000010404087981 */ /* 0x000f62000c1e1100 */
[----:B---3--:R-:W-:Y:S01]  /*0530*/  I2FP.F32.U32 R0, R0 ;  /* 0x0000000000007245 */ /* 0x008fe20000201000 */
[----:B------:R-:W1:Y:S02]  /*0540*/  LDCU UR6, c[0x3][0xb64] ;  /* 0x00c16c80ff0677ac */ /* 0x000e640008000800 */
[----:B------:R-:W3:Y:S01]  /*0550*/  LDG.E.U8 R9, desc[UR4][R4.64] ;  /* 0x0000000404097981 */ /* 0x000ee2000c1e1100 */
[----:B----4-:R-:W-:-:S02]  /*0560*/  I2FP.F32.U32 R3, R20 ;  /* 0x0000001400037245 */ /* 0x010fc40000201000 */
[C---:B------:R-:W-:Y:S01]  /*0570*/  IADD3 R2, P0, PT, R28.reuse, UR8, RZ ;  /* 0x000000081c027c10 */ /* 0x040fe2000ff1e0ff */
[----:B------:R4:W3:Y:S02]  /*0580*/  LDG.E.U8 R26, desc[UR4][R4.64+0x2] ;  /* 0x00000204041a7981 */ /* 0x0008e4000c1e1100 */
[----:B------:R-:W-:Y:S01]  /*0590*/  FMUL R29, R3, 0.58700001239776611328 ;  /* 0x3f1645a2031d7820 */ /* 0x000fe20000400000 */
[----:B------:R-:W-:Y:S01]  /*05a0*/  LEA.HI.X.SX32 R3, R28, UR9, 0x1, P0 ;  /* 0x000000091c037c11 */ /* 0x000fe200080f0eff */
[----:B------:R-:W3:Y:S01]  /*05b0*/  LDG.E.U8 R23, desc[UR4][R6.64+0x1] ;  /* 0x0000010406177981 */ /* 0x000ee2000c1e1100 */
[----:B------:R-:W-:Y:S01]  /*05c0*/  I2FP.F32.U32 R14, R14 ;  /* 0x0000000e000e7245 */ /* 0x000fe20000201000 */
[----:B------:R-:W-:Y:S01]  /*05d0*/  FFMA R0, R0, 0.11400000005960464478, R27 ;  /* 0x3de978d500007823 */ /* 0x000fe2000000001b */
[----:B------:R-:W-:Y:S01]  /*05e0*/  I2FP.F32.U32 R16, R16 ;  /* 0x0000001000107245 */ /* 0x000fe20000201000 */
[----:B------:R-:W3:Y:S01]  /*05f0*/  LDG.E.U8 R27, desc[UR4][R6.64] ;  /* 0x00000004061b7981 */ /* 0x000ee2000c1e1100 */
[----:B----4-:R-:W-:-:S03]  /*0600*/  IADD3 R4, P0, PT, R15, UR8, RZ ;  /* 0x000000080f047c10 */ /* 0x010fc6000ff1e0ff */
[----:B------:R-:W4:Y:S01]  /*0610*/  LDG.E.U8 R20, desc[UR4][R6.64+0x2] ;  /* 0x0000020406147981 */ /* 0x000f22000c1e1100 */
[----:B------:R-:W-:Y:S01]  /*0620*/  LEA.HI.X.SX32 R5, R15, UR9, 0x1, P0 ;  /* 0x000000090f057c11 */ /* 0x000fe200080f0eff */
[----:B------:R-:W-:Y:S01]  /*0630*/  FFMA R14, R14, 0.29899999499320983887, R29 ;  /* 0x3e9916870e0e7823 */ /* 0x000fe2000000001d */
[----:B------:R-:W-:Y:S01]  /*0640*/  FMUL R29, R16, 0.58700001239776611328 ;  /* 0x3f1645a2101d7820 */ /* 0x000fe20000400000 */
[----:B------:R-:W-:Y:S01]  /*0650*/  I2FP.F32.U32 R12, R12 ;  /* 0x0000000c000c7245 */ /* 0x000fe20000201000 */
[----:B------:R-:W4:Y:S01]  /*0660*/  LDG.E.U8 R28, desc[UR4][R2.64+0x2] ;  /* 0x00000204021c7981 */ /* 0x000f22000c1e1100 */
[----:B------:R-:W0:Y:S03]  /*0670*/  LDCU.64 UR8, c[0x3][0xb68] ;  /* 0x00c16d00ff0877ac */ /* 0x000e260008000a00 */
[----:B------:R-:W4:Y:S04]  /*0680*/  LDG.E.U8 R6, desc[UR4][R2.64+0x1] ;  /* 0x0000010402067981 */ /* 0x000f28000c1e1100 */
[----:B------:R1:W4:Y:S04]  /*0690*/  LDG.E.U8 R7, desc[UR4][R2.64] ;  /* 0x0000000402077981 */ /* 0x000328000c1e1100 */
[----:B------:R-:W4:Y:S01]  /*06a0*/  LDG.E.U8 R16, desc[UR4][R4.64+0x1] ;  /* 0x0000010404107981 */ /* 0x000f22000c1e1100 */
[----:B------:R-:W-:-:S03]  /*06b0*/  FFMA R12, R12, 0.29899999499320983887, R29 ;  /* 0x3e9916870c0c7823 */ /* 0x000fc6000000001d */
[----:B------:R-:W4:Y:S04]  /*06c0*/  LDG.E.U8 R15, desc[UR4][R4.64] ;  /* 0x00000004040f7981 */ /* 0x000f28000c1e1100 */
[----:B------:R0:W4:Y:S01]  /*06d0*/  LDG.E.U8 R29, desc[UR4][R4.64+0x2] ;  /* 0x00000204041d7981 */ /* 0x000122000c1e1100 */
[----:B------:R-:W-:Y:S01]  /*06e0*/  I2FP.F32.U32 R13, R13 ;  /* 0x0000000d000d7245 */ /* 0x000fe20000201000 */
[----:B-1----:R-:W-:Y:S01]  /*06f0*/  FFMA R3, R0, UR6, RZ ;  /* 0x0000000600037c23 */ /* 0x002fe200080000ff */
[----:B------:R-:W-:Y:S01]  /*0700*/  I2FP.F32.U32 R17, R17 ;  /* 0x0000001100117245 */ /* 0x000fe20000201000 */
[----:B------:R-:W1:Y:S01]  /*0710*/  LDCU.64 UR6, c[0x3][0xba0] ;  /* 0x00c17400ff0677ac */ /* 0x000e620008000a00 */
[----:B------:R-:W-:Y:S01]  /*0720*/  I2FP.F32.U32 R18, R18 ;  /* 0x0000001200127245 */ /* 0x000fe20000201000 */
[----:B------:R-:W-:Y:S01]  /*0730*/  FFMA R14, R13, 0.11400000005960464478, R14 ;  /* 0x3de978d50d0e7823 */ /* 0x000fe2000000000e */
[----:B------:R-:W-:Y:S01]  /*0740*/  I2FP.F32.U32 R19, R19 ;  /* 0x0000001300137245 */ /* 0x000fe20000201000 */
[----:B------:R-:W-:-:S02]  /*0750*/  FFMA R12, R17, 0.11400000005960464478, R12 ;  /* 0x3de978d5110c7823 */ /* 0x000fc4000000000c */
[----:B0-----:R-:W-:Y:S01]  /*0760*/  FFMA R3, R14, UR8, R3 ;  /* 0x000000080e037c23 */ /* 0x001fe20008000003 */
[----:B------:R-:W-:Y:S01]  /*0770*/  FFMA R5, R0, UR22, RZ ;  /* 0x0000001600057c23 */ /* 0x000fe200080000ff */
[----:B------:R-:W-:Y:S01]  /*0780*/  FMUL R18, R18, 0.58700001239776611328 ;  /* 0x3f1645a212127820 */ /* 0x000fe20000400000 */
[----:B------:R-:W-:Y:S01]  /*0790*/  I2FP.F32.U32 R24, R24 ;  /* 0x0000001800187245 */ /* 0x000fe20000201000 */
[----:B------:R-:W-:Y:S01]  /*07a0*/  FFMA R0, R12, UR9, R3 ;  /* 0x000000090c007c23 */ /* 0x000fe20008000003 */
[----:B------:R-:W-:Y:S01]  /*07b0*/  I2FP.F32.U32 R21, R21 ;  /* 0x0000001500157245 */ /* 0x000fe20000201000 */
[----:B------:R-:W-:Y:S01]  /*07c0*/  FFMA R5, R14, UR23, R5 ;  /* 0x000000170e057c23 */ /* 0x000fe20008000005 */
[----:B------:R-:W-:Y:S01]  /*07d0*/  FFMA R18, R19, 0.29899999499320983887, R18 ;  /* 0x3e99168713127823 */ /* 0x000fe20000000012 */
[----:B------:R-:W-:Y:S01]  /*07e0*/  I2FP.F32.U32 R2, R25 ;  /* 0x0000001900027245 */ /* 0x000fe20000201000 */
[----:B------:R-:W0:Y:S01]  /*07f0*/  LDCU UR8, c[0x3][0xba8] ;  /* 0x00c17500ff0877ac */ /* 0x000e220008000800 */
[----:B------:R-:W-:Y:S01]  /*0800*/  FFMA R5, R12, UR12, R5 ;  /* 0x0000000c0c057c23 */ /* 0x000fe20008000005 */
[----:B------:R-:W-:-:S04]  /*0810*/  FFMA R21, R21, 0.11400000005960464478, R18 ;  /* 0x3de978d515157823 */ /* 0x000fc80000000012 */
[C---:B------:R-:W-:Y:S01]  /*0820*/  FFMA R0, R21.reuse, UR16, R0 ;  /* 0x0000001015007c23 */ /* 0x040fe20008000000 */
[----:B------:R-:W-:Y:S01]  /*0830*/  FFMA R5, R21, UR13, R5 ;  /* 0x0000000d15057c23 */ /* 0x000fe20008000005 */
[----:B------:R-:W-:Y:S01]  /*0840*/  BSSY.RECONVERGENT B0, `(.L_x_0) ;  /* 0x0000034000007945 */ /* 0x000fe20003800200 */
[----:B--2---:R-:W-:Y:S02]  /*0850*/  I2FP.F32.U32 R22, R22 ;  /* 0x0000001600167245 */ /* 0x004fe40000201000 */
[----:B-----5:R-:W-:-:S03]  /*0860*/  I2FP.F32.U32 R8, R8 ;  /* 0x0000000800087245 */ /* 0x020fc60000201000 */
[----:B------:R-:W-:Y:S01]  /*0870*/  FMUL R3, R22, 0.58700001239776611328 ;  /* 0x3f1645a216037820 */ /* 0x000fe20000400000 */
[----:B---3--:R-:W-:-:S03]  /*0880*/  I2FP.F32.U32 R9, R9 ;  /* 0x0000000900097245 */ /* 0x008fc60000201000 */
[----:B------:R-:W-:Y:S01]  /*0890*/  FFMA R3, R24, 0.29899999499320983887, R3 ;  /* 0x3e99168718037823 */ /* 0x000fe20000000003 */
[----:B------:R-:W-:-:S03]  /*08a0*/  FMUL R8, R8, 0.58700001239776611328 ;  /* 0x3f1645a208087820 */ /* 0x000fc60000400000 */
[----:B------:R-:W-:Y:S01]  /*08b0*/  FFMA R3, R2, 0.11400000005960464478, R3 ;  /* 0x3de978d502037823 */ /* 0x000fe20000000003 */
[----:B------:R-:W-:Y:S01]  /*08c0*/  I2FP.F32.U32 R23, R23 ;  /* 0x0000001700177245 */ /* 0x000fe20000201000 */
[----:B------:R-:W-:Y:S01]  /*08d0*/  FFMA R8, R9, 0.29899999499320983887, R8 ;  /* 0x3e99168709087823 */ /* 0x000fe20000000008 */
[----:B------:R-:W-:Y:S02]  /*08e0*/  I2FP.F32.U32 R13, R26 ;  /* 0x0000001a000d7245 */ /* 0x000fe40000201000 */
[----:B------:R-:W-:Y:S01]  /*08f0*/  I2FP.F32.U32 R27, R27 ;  /* 0x0000001b001b7245 */ /* 0x000fe20000201000 */
[----:B------:R-:W-:Y:S01]  /*0900*/  FMUL R2, R23, 0.58700001239776611328 ;  /* 0x3f1645a217027820 */ /* 0x000fe20000400000 */
[C---:B------:R-:W-:Y:S01]  /*0910*/  FFMA R0, R3.reuse, UR17, R0 ;  /* 0x0000001103007c23 */ /* 0x040fe20008000000 */
[----:B------:R-:W-:Y:S01]  /*0920*/  FFMA R5, R3, UR14, R5 ;  /* 0x0000000e03057c23 */ /* 0x000fe20008000005 */
[----:B----4-:R-:W-:Y:S01]  /*0930*/  I2FP.F32.U32 R3, R20 ;  /* 0x0000001400037245 */ /* 0x010fe20000201000 */
[----:B------:R-:W-:Y:S01]  /*0940*/  FFMA R13, R13, 0.11400000005960464478, R8 ;  /* 0x3de978d50d0d7823 */ /* 0x000fe20000000008 */
[----:B------:R-:W-:Y:S01]  /*0950*/  FFMA R2, R27, 0.29899999499320983887, R2 ;  /* 0x3e9916871b027823 */ /* 0x000fe20000000002 */
[----:B------:R-:W-:-:S02]  /*0960*/  I2FP.F32.U32 R6, R6 ;  /* 0x0000000600067245 */ /* 0x000fc40000201000 */
[----:B------:R-:W-:-:S03]  /*0970*/  I2FP.F32.U32 R7, R7 ;  /* 0x0000000700077245 */ /* 0x000fc60000201000 */
[----:B------:R-:W-:Y:S01]  /*0980*/  FMUL R6, R6, 0.58700001239776611328 ;  /* 0x3f1645a206067820 */ /* 0x000fe20000400000 */
[----:B------:R-:W-:Y:S01]  /*0990*/  I2FP.F32.U32 R16, R16 ;  /* 0x0000001000107245 */ /* 0x000fe20000201000 */
[----:B------:R-:W-:Y:S01]  /*09a0*/  FFMA R5, R13, UR15, R5 ;  /* 0x0000000f0d057c23 */ /* 0x000fe20008000005 */
[----:B------:R-:W-:Y:S01]  /*09b0*/  I2FP.F32.U32 R9, R28 ;  /* 0x0000001c00097245 */ /* 0x000fe20000201000 */
[----:B------:R-:W-:Y:S01]  /*09c0*/  FFMA R6, R7, 0.29899999499320983887, R6 ;  /* 0x3e99168707067823 */ /* 0x000fe20000000006 */
[----:B------:R-:W-:Y:S01]  /*09d0*/  I2FP.F32.U32 R15, R15 ;  /* 0x0000000f000f7245 */ /* 0x000fe20000201000 */
[----:B------:R-:W-:Y:S01]  /*09e0*/  FMUL R16, R16, 0.58700001239776611328 ;  /* 0x3f1645a210107820 */ /* 0x000fe20000400000 */
[----:B------:R-:W-:Y:S01]  /*09f0*/  FFMA R2, R3, 0.11400000005960464478, R2 ;  /* 0x3de978d503027823 */ /* 0x000fe20000000002 */
[----:B------:R-:W-:Y:S01]  /*0a00*/  FFMA R0, R13, UR18, R0 ;  /* 0x000000120d007c23 */ /* 0x000fe20008000000 */
[----:B------:R-:W-:Y:S01]  /*0a10*/  I2FP.F32.U32 R4, R29 ;  /* 0x0000001d00047245 */ /* 0x000fe20000201000 */
[----:B------:R-:W-:Y:S01]  /*0a20*/  FFMA R6, R9, 0.11400000005960464478, R6 ;  /* 0x3de978d509067823 */ /* 0x000fe20000000006 */
[----:B------:R-:W-:Y:S01]  /*0a30*/  FFMA R15, R15, 0.29899999499320983887, R16 ;  /* 0x3e9916870f0f7823 */ /* 0x000fe20000000010 */
[C---:B-1----:R-:W-:Y:S01]  /*0a40*/  FFMA R5, R2.reuse, UR6, R5 ;  /* 0x0000000602057c23 */ /* 0x042fe20008000005 */
[----:B------:R-:W-:-:S02]  /*0a50*/  FFMA R0, R2, UR19, R0 ;  /* 0x0000001302007c23 */ /* 0x000fc40008000000 */
[----:B------:R-:W-:Y:S01]  /*0a60*/  FFMA R4, R4, 0.11400000005960464478, R15 ;  /* 0x3de978d504047823 */ /* 0x000fe2000000000f */
[C---:B------:R-:W-:Y:S01]  /*0a70*/  FFMA R5, R6.reuse, UR7, R5 ;  /* 0x0000000706057c23 */ /* 0x040fe20008000005 */
[----:B------:R-:W-:-:S03]  /*0a80*/  FFMA R0, R6, UR20, R0 ;  /* 0x0000001406007c23 */ /* 0x000fc60008000000 */
[C---:B0-----:R-:W-:Y:S01]  /*0a90*/  FFMA R5, R4.reuse, UR8, R5 ;  /* 0x0000000804057c23 */ /* 0x041fe20008000005 */
[----:B------:R-:W-:-:S03]  /*0aa0*/  FFMA R0, R4, UR21, R0 ;  /* 0x0000001504007c23 */ /* 0x000fc60008000000 */
[----:B------:R-:W-:-:S04]  /*0ab0*/  FMUL R5, R5, R5 ;  /* 0x0000000505057220 */ /* 0x000fc80000400000 */
[----:B------:R-:W-:-:S05]  /*0ac0*/  FFMA R0, R0, R0, R5 ;  /* 0x0000000000007223 */ /* 0x000fca0000000005 */
[----:B------:R-:W-:Y:S01]  /*0ad0*/  IADD3 R2, PT, PT, R0, -0xd000000, RZ ;  /* 0xf300000000027810 */ /* 0x000fe20007ffe0ff */
[----:B------:R0:W1:Y:S03]  /*0ae0*/  MUFU.RSQ R3, R0 ;  /* 0x0000000000037308 */ /* 0x0000660000001400 */
[----:B------:R-:W-:-:S13]  /*0af0*/  ISETP.GT.U32.AND P0, PT, R2, 0x727fffff, PT ;  /* 0x727fffff0200780c */ /* 0x000fda0003f04070 */
[----:B0-----:R-:W-:Y:S05]  /*0b00*/  @!P0 BRA `(.L_x_1) ;  /* 0x00000000000c8947 */ /* 0x001fea0003800000 */
[----:B------:R-:W-:-:S07]  /*0b10*/  MOV R7, 0xb30 ;  /* 0x00000b3000077802 */ /* 0x000fce0000000f00 */
[----:B-1----:R-:W-:Y:S05]  /*0b20*/  CALL.REL.NOINC `($__internal_0_$__cuda_sm20_sqrt_rn_f32_slowpath) ;  /* 0x0000000000407944 */ /* 0x002fea0003c00000 */
[----:B------:R-:W-:Y:S05]  /*0b30*/  BRA `(.L_x_2) ;  /* 0x0000000000107947 */ /* 0x000fea0003800000 */
.L_x_1:
[----:B-1----:R-:W-:Y:S01]  /*0b40*/  FMUL.FTZ R5, R0, R3 ;  /* 0x0000000300057220 */ /* 0x002fe20000410000 */
[----:B------:R-:W-:-:S03]  /*0b50*/  FMUL.FTZ R3, R3, 0.5 ;  /* 0x3f00000003037820 */ /* 0x000fc60000410000 */
[----:B------:R-:W-:-:S04]  /*0b60*/  FFMA R0, -R5, R5, R0 ;  /* 0x0000000505007223 */ /* 0x000fc80000000100 */
[----:B------:R-:W-:-:S07]  /*0b70*/  FFMA R0, R0, R3, R5 ;  /* 0x0000000300007223 */ /* 0x000fce0000000005 */
.L_x_2:
[----:B------:R-:W-:Y:S05]  /*0b80*/  BSYNC.RECONVERGENT B0 ;  /* 0x0000000000007941 */ /* 0x000fea0003800200 */
.L_x_0:
[----:B------:R-:W0:Y:S01]  /*0b90*/  LDCU UR8, c[0x0][0x390] ;  /* 0x00007200ff0877ac */ /* 0x000e220008000800 */
[----:B------:R-:W-:Y:S01]  /*0ba0*/  FMNMX R0, RZ, R0, !PT ;  /* 0x00000000ff007209 */ /* 0x000fe20007800000 */
[----:B------:R-:W1:Y:S03]  /*0bb0*/  LDCU.64 UR6, c[0x0][0x388] ;  /* 0x00007100ff0677ac */ /* 0x000e660008000a00 */
[----:B------:R-:W-:-:S04]  /*0bc0*/  FMNMX R0, R0, 255, PT ;  /* 0x437f000000007809 */ /* 0x000fc80003800000 */
[----:B------:R-:W2:Y:S01]  /*0bd0*/  F2I.U32.TRUNC.NTZ R5, R0 ;  /* 0x0000000000057305 */ /* 0x000ea2000020f000 */
[----:B0-----:R-:W-:-:S05]  /*0be0*/  IMAD R10, R10, UR8, R11 ;  /* 0x000000080a0a7c24 */ /* 0x001fca000f8e020b */
[----:B-1----:R-:W-:-:S04]  /*0bf0*/  IADD3 R2, P0, PT, R10, UR6, RZ ;  /* 0x000000060a027c10 */ /* 0x002fc8000ff1e0ff */
[----:B------:R-:W-:-:S05]  /*0c00*/  LEA.HI.X.SX32 R3, R10, UR7, 0x1, P0 ;  /* 0x000000070a037c11 */ /* 0x000fca00080f0eff */
[----:B--2---:R-:W-:Y:S01]  /*0c10*/  STG.E.U8 desc[UR4][R2.64], R5 ;  /* 0x0000000502007986 */ /* 0x004fe2000c101104 */
[----:B------:R-:W-:Y:S05]  /*0c20*/  EXIT ;  /* 0x000000000000794d */ /* 0x000fea0003800000 */
        .weak           $__internal_0_$__cuda_sm20_sqrt_rn_f32_slowpath
        .type           $__internal_0_$__cuda_sm20_sqrt_rn_f32_slowpath,@function
        .size           $__internal_0_$__cuda_sm20_sqrt_rn_f32_slowpath,(.L_x_13 - $__internal_0_$__cuda_sm20_sqrt_rn_f32_slowpath)
$__internal_0_$__cuda_sm20_sqrt_rn_f32_slowpath:
[----:B------:R-:W-:-:S13]  /*0c30*/  LOP3.LUT P0, RZ, R0, 0x7fffffff, RZ, 0xc0, !PT ;  /* 0x7fffffff00ff7812 */ /* 0x000fda000780c0ff */
[----:B------:R-:W-:Y:S01]  /*0c40*/  @!P0 MOV R2, R0 ;  /* 0x0000000000028202 */ /* 0x000fe20000000f00 */
[----:B------:R-:W-:Y:S06]  /*0c50*/  @!P0 BRA `(.L_x_3) ;  /* 0x0000000000408947 */ /* 0x000fec0003800000 */
[----:B------:R-:W-:-:S13]  /*0c60*/  FSETP.GEU.FTZ.AND P0, PT, R0, RZ, PT ;  /* 0x000000ff0000720b */ /* 0x000fda0003f1e000 */
[----:B------:R-:W-:Y:S01]  /*0c70*/  @!P0 MOV R2, 0x7fffffff ;  /* 0x7fffffff00028802 */ /* 0x000fe20000000f00 */
[----:B------:R-:W-:Y:S06]  /*0c80*/  @!P0 BRA `(.L_x_3) ;  /* 0x0000000000348947 */ /* 0x000fec0003800000 */
[----:B------:R-:W-:-:S13]  /*0c90*/  FSETP.GTU.FTZ.AND P0, PT, |R0|, +INF , PT ;  /* 0x7f8000000000780b */ /* 0x000fda0003f1c200 */
[----:B------:R-:W-:Y:S01]  /*0ca0*/  @P0 FADD.FTZ R2, R0, 1 ;  /* 0x3f80000000020421 */ /* 0x000fe20000010000 */
[----:B------:R-:W-:Y:S06]  /*0cb0*/  @P0 BRA `(.L_x_3) ;  /* 0x0000000000280947 */ /* 0x000fec0003800000 */
[----:B------:R-:W-:-:S13]  /*0cc0*/  FSETP.NEU.FTZ.AND P0, PT, |R0|, +INF , PT ;  /* 0x7f8000000000780b */ /* 0x000fda0003f1d200 */
[----:B------:R-:W-:-:S04]  /*0cd0*/  @P0 FFMA R3, R0, 1.84467440737095516160e+19, RZ ;  /* 0x5f80000000030823 */ /* 0x000fc800000000ff */
[----:B------:R-:W0:Y:S02]  /*0ce0*/  @P0 MUFU.RSQ R2, R3 ;  /* 0x0000000300020308 */ /* 0x000e240000001400 */
[----:B0-----:R-:W-:Y:S01]  /*0cf0*/  @P0 FMUL.FTZ R4, R3, R2 ;  /* 0x0000000203040220 */ /* 0x001fe20000410000 */
[----:B------:R-:W-:Y:S01]  /*0d00*/  @P0 FMUL.FTZ R6, R2, 0.5 ;  /* 0x3f00000002060820 */ /* 0x000fe20000410000 */
[----:B------:R-:W-:Y:S02]  /*0d10*/  @!P0 MOV R2, R0 ;  /* 0x0000000000028202 */ /* 0x000fe40000000f00 */
[----:B------:R-:W-:-:S04]  /*0d20*/  @P0 FADD.FTZ R5, -R4, -RZ ;  /* 0x800000ff04050221 */ /* 0x000fc80000010100 */
[----:B------:R-:W-:-:S04]  /*0d30*/  @P0 FFMA R5, R4, R5, R3 ;  /* 0x0000000504050223 */ /* 0x000fc80000000003 */
[----:B------:R-:W-:-:S04]  /*0d40*/  @P0 FFMA R5, R5, R6, R4 ;  /* 0x0000000605050223 */ /* 0x000fc80000000004 */
[----:B------:R-:W-:-:S07]  /*0d50*/  @P0 FMUL.FTZ R2, R5, 2.3283064365386962891e-10 ;  /* 0x2f80000005020820 */ /* 0x000fce0000410000 */
.L_x_3:
[----:B------:R-:W-:Y:S01]  /*0d60*/  HFMA2 R3, -RZ, RZ, 0, 0 ;  /* 0x00000000ff037431 */ /* 0x000fe200000001ff */
[----:B------:R-:W-:Y:S02]  /*0d70*/  MOV R0, R2 ;  /* 0x0000000200007202 */ /* 0x000fe40000000f00 */
[----:B------:R-:W-:-:S04]  /*0d80*/  MOV R2, R7 ;  /* 0x0000000700027202 */ /* 0x000fc80000000f00 */
[----:B------:R-:W-:Y:S05]  /*0d90*/  RET.REL.NODEC R2 `(_Z19sobel_filter_kernelPKhPhiii) ;  /* 0xfffffff002987950 */ /* 0x000fea0003c3ffff */
.L_x_4:
[----:B------:R-:W-:-:S00]  /*0da0*/  BRA `(.L_x_4) ;  /* 0xfffffffc00fc7947 */ /* 0x000fc0000383ffff */
[----:B------:R-:W-:-:S00]  /*0db0*/  NOP ;  /* 0x0000000000007918 */ /* 0x000fc00000000000 */
        /* <DEDUP_REMOVED lines=12> */
.L_x_13:


//--------------------- .text._Z26gaussian_blur_kernel_colorPKhPhiiii --------------------------
	.section	.text._Z26gaussian_blur_kernel_colorPKhPhiiii,"ax",@progbits
	.align	128
        .global         _Z26gaussian_blur_kernel_colorPKhPhiiii
        .type           _Z26gaussian_blur_kernel_colorPKhPhiiii,@function
        .size           _Z26gaussian_blur_kernel_colorPKhPhiiii,(.L_x_15 - _Z26gaussian_blur_kernel_colorPKhPhiiii)
        .other          _Z26gaussian_blur_kernel_colorPKhPhiiii,@"STO_CUDA_ENTRY STV_DEFAULT"
_Z26gaussian_blur_kernel_colorPKhPhiiii:
.text._Z26gaussian_blur_kernel_colorPKhPhiiii:
[----:B------:R-:W-:Y:S01]  /*0000*/  LDC R1, c[0x0][0x37c] ;  /* 0x0000df00ff017b82 */ /* 0x000fe20000000800 */
[----:B------:R-:W0:Y:S07]  /*0010*/  S2R R3, SR_TID.Y ;  /* 0x0000000000037919 */ /* 0x000e2e0000002200 */
[----:B------:R-:W1:Y:S01]  /*0020*/  LDC R7, c[0x0][0x360] ;  /* 0x0000d800ff077b82 */ /* 0x000e620000000800 */
[----:B------:R-:W2:Y:S01]  /*0030*/  LDCU.64 UR8, c[0x0][0x390] ;  /* 0x00007200ff0877ac */ /* 0x000ea20008000a00 */
[----:B------:R-:W1:Y:S06]  /*0040*/  S2R R2, SR_TID.X ;  /* 0x0000000000027919 */ /* 0x000e6c0000002100 */
[----:B------:R-:W0:Y:S08]  /*0050*/  S2UR UR5, SR_CTAID.Y ;  /* 0x00000000000579c3 */ /* 0x000e300000002600 */
[----:B------:R-:W0:Y:S08]  /*0060*/  LDC R0, c[0x0][0x364] ;  /* 0x0000d900ff007b82 */ /* 0x000e300000000800 */
[----:B------:R-:W1:Y:S01]  /*0070*/  S2UR UR4, SR_CTAID.X ;  /* 0x00000000000479c3 */ /* 0x000e620000002500 */
[----:B0-----:R-:W-:-:S05]  /*0080*/  IMAD R0, R0, UR5, R3 ;  /* 0x0000000500007c24 */ /* 0x001fca000f8e0203 */
[----:B--2---:R-:W-:Y:S01]  /*0090*/  ISETP.GE.AND P0, PT, R0, UR9, PT ;  /* 0x0000000900007c0c */ /* 0x004fe2000bf06270 */
[----:B-1----:R-:W-:-:S05]  /*00a0*/  IMAD R7, R7, UR4, R2 ;  /* 0x0000000407077c24 */ /* 0x002fca000f8e0202 */
[----:B------:R-:W-:-:S13]  /*00b0*/  ISETP.GE.OR P0, PT, R7, UR8, P0 ;  /* 0x0000000807007c0c */ /* 0x000fda0008706670 */
[----:B------:R-:W-:Y:S05]  /*00c0*/  @P0 EXIT ;  /* 0x000000000000094d */ /* 0x000fea0003800000 */
[----:B------:R-:W0:Y:S01]  /*00d0*/  LDC R8, c[0x0][0x39c] ;  /* 0x0000e700ff087b82 */ /* 0x000e220000000800 */
[----:B------:R-:W1:Y:S01]  /*00e0*/  LDCU.64 UR6, c[0x0][0x358] ;  /* 0x00006b00ff0677ac */ /* 0x000e620008000a00 */
[----:B------:R-:W-:Y:S01]  /*00f0*/  IMAD.MOV.U32 R19, RZ, RZ, RZ ;  /* 0x000000ffff137224 */ /* 0x000fe200078e00ff */
[----:B------:R-:W-:Y:S02]  /*0100*/  CS2R R20, SRZ ;  /* 0x0000000000147805 */ /* 0x000fe4000001ff00 */
[C---:B0-----:R-:W-:Y:S02]  /*0110*/  ISETP.GE.AND P0, PT, R8.reuse, -0x1, PT ;  /* 0xffffffff0800780c */ /* 0x041fe40003f06270 */
[----:B------:R-:W-:-:S11]  /*0120*/  LEA.HI R8, R8, R8, RZ, 0x1 ;  /* 0x0000000808087211 */ /* 0x000fd600078f08ff */
[----:B-1----:R-:W-:Y:S05]  /*0130*/  @!P0 BRA `(.L_x_5) ;  /* 0x0000000800a48947 */ /* 0x002fea0003800000 */
[----:B------:R-:W-:Y:S02]  /*0140*/  SHF.R.S32.HI R8, RZ, 0x1, R8 ;  /* 0x00000001ff087819 */ /* 0x000fe40000011408 */
[----:B------:R-:W-:Y:S01]  /*0150*/  CS2R R20, SRZ ;  /* 0x0000000000147805 */ /* 0x000fe2000001ff00 */
[----:B------:R-:W-:Y:S01]  /*0160*/  IMAD.MOV.U32 R19, RZ, RZ, RZ ;  /* 0x000000ffff137224 */ /* 0x000fe200078e00ff */
[----:B------:R-:W-:Y:S01]  /*0170*/  UIADD3 UR4, UPT, UPT, UR8, -0x1, URZ ;  /* 0xffffffff08047890 */ /* 0x000fe2000fffe0ff */
[----:B------:R-:W-:Y:S01]  /*0180*/  IABS R3, R8 ;  /* 0x0000000800037213 */ /* 0x000fe20000000000 */
[----:B------:R-:W-:Y:S01]  /*0190*/  IMAD.MOV R9, RZ, RZ, -R8 ;  /* 0x000000ffff097224 */ /* 0x000fe200078e0a08 */
[----:B------:R-:W-:-:S03]  /*01a0*/  UIADD3 UR5, UPT, UPT, UR9, -0x1, URZ ;  /* 0xffffffff09057890 */ /* 0x000fc6000fffe0ff */
[----:B------:R-:W-:-:S09]  /*01b0*/  IMAD.IADD R10, R8, 0x1, R3 ;  /* 0x00000001080a7824 */ /* 0x000fd200078e0203 */
.L_x_10:
[----:B------:R-:W0:Y:S01]  /*01c0*/  LDCU UR10, c[0x0][0x39c] ;  /* 0x00007380ff0a77ac */ /* 0x000e220008000800 */
[----:B------:R-:W-:Y:S01]  /*01d0*/  ISETP.GE.U32.AND P1, PT, R10, 0x3, PT ;  /* 0x000000030a00780c */ /* 0x000fe20003f26070 */
[----:B------:R-:W-:Y:S01]  /*01e0*/  IMAD.IADD R2, R8, 0x1, R9 ;  /* 0x0000000108027824 */ /* 0x000fe200078e0209 */
[----:B------:R-:W-:Y:S01]  /*01f0*/  VIADDMNMX R11, R9, R0, RZ, !PT ;  /* 0x00000000090b7246 */ /* 0x000fe200078001ff */
[----:B------:R-:W-:Y:S01]  /*0200*/  IMAD.MOV R6, RZ, RZ, -R8 ;  /* 0x000000ffff067224 */ /* 0x000fe200078e0a08 */
[----:B------:R-:W-:Y:S02]  /*0210*/  IABS R4, R8 ;  /* 0x0000000800047213 */ /* 0x000fe40000000000 */
[----:B------:R-:W-:Y:S02]  /*0220*/  VIMNMX R11, PT, PT, R11, UR5, PT ;  /* 0x000000050b0b7c48 */ /* 0x000fe4000bfe0100 */
[C---:B------:R-:W-:Y:S01]  /*0230*/  ISETP.NE.AND P0, PT, R9.reuse, R4, PT ;  /* 0x000000040900720c */ /* 0x040fe20003f05270 */
[----:B------:R-:W-:-:S02]  /*0240*/  VIADD R9, R9, 0x1 ;  /* 0x0000000109097836 */ /* 0x000fc40000000000 */
[----:B0-----:R-:W-:-:S04]  /*0250*/  IMAD R13, R2, UR10, RZ ;  /* 0x0000000a020d7c24 */ /* 0x001fc8000f8e02ff */
[----:B------:R-:W-:Y:S01]  /*0260*/  IMAD.IADD R12, R8, 0x1, R13 ;  /* 0x00000001080c7824 */ /* 0x000fe200078e020d */
[----:B------:R-:W-:Y:S06]  /*0270*/  @!P1 BRA `(.L_x_6) ;  /* 0x0000000400409947 */ /* 0x000fec0003800000 */
[----:B------:R-:W-:Y:S01]  /*0280*/  VIADD R2, R10, 0x1 ;  /* 0x000000010a027836 */ /* 0x000fe20000000000 */
[----:B------:R-:W-:Y:S01]  /*0290*/  IADD3 R6, PT, PT, -R8, 0x1, RZ ;  /* 0x0000000108067810 */ /* 0x000fe20007ffe1ff */
[----:B------:R-:W-:Y:S01]  /*02a0*/  IMAD.IADD R23, R7, 0x1, -R8 ;  /* 0x0000000107177824 */ /* 0x000fe200078e0a08 */
[----:B------:R-:W0:Y:S02]  /*02b0*/  LDCU UR11, c[0x0][0x390] ;  /* 0x00007200ff0b77ac */ /* 0x000e240008000800 */
[----:B------:R-:W-:Y:S01]  /*02c0*/  LOP3.LUT R2, R2, 0xfffffffc, RZ, 0xc0, !PT ;  /* 0xfffffffc02027812 */ /* 0x000fe200078ec0ff */
[----:B------:R-:W1:Y:S04]  /*02d0*/  LDCU UR10, c[0x0][0x398] ;  /* 0x00007300ff0a77ac */ /* 0x000e680008000800 */
[----:B------:R-:W-:Y:S01]  /*02e0*/  IMAD.MOV R14, RZ, RZ, -R2 ;  /* 0x000000ffff0e7224 */ /* 0x000fe200078e0a02 */
[----:B------:R-:W2:Y:S06]  /*02f0*/  LDCU.64 UR12, c[0x0][0x380] ;  /* 0x00007000ff0c77ac */ /* 0x000eac0008000a00 */
.L_x_7:
[----:B------:R-:W-:-:S04]  /*0300*/  VIMNMX R2, PT, PT, RZ, R23, !PT ;  /* 0x00000017ff027248 */ /* 0x000fc80007fe0100 */
[----:B------:R-:W-:-:S05]  /*0310*/  VIMNMX R2, PT, PT, R2, UR4, PT ;  /* 0x0000000402027c48 */ /* 0x000fca000bfe0100 */
[----:B0-----:R-:W-:-:S04]  /*0320*/  IMAD R2, R11, UR11, R2 ;  /* 0x0000000b0b027c24 */ /* 0x001fc8000f8e0202 */
[----:B-1----:R-:W-:-:S05]  /*0330*/  IMAD R3, R2, UR10, RZ ;  /* 0x0000000a02037c24 */ /* 0x002fca000f8e02ff */
[----:B--2---:R-:W-:-:S04]  /*0340*/  IADD3 R2, P1, PT, R3, UR12, RZ ;  /* 0x0000000c03027c10 */ /* 0x004fc8000ff3e0ff */
[----:B------:R-:W-:-:S05]  /*0350*/  LEA.HI.X.SX32 R3, R3, UR13, 0x1, P1 ;  /* 0x0000000d03037c11 */ /* 0x000fca00088f0eff */
[----:B------:R-:W2:Y:S04]  /*0360*/  LDG.E.U8 R22, desc[UR6][R2.64+0x1] ;  /* 0x0000010602167981 */ /* 0x000ea8000c1e1100 */
[----:B------:R-:W3:Y:S04]  /*0370*/  LDG.E.U8 R26, desc[UR6][R2.64] ;  /* 0x00000006021a7981 */ /* 0x000ee8000c1e1100 */
[----:B------:R0:W4:Y:S01]  /*0380*/  LDG.E.U8 R25, desc[UR6][R2.64+0x2] ;  /* 0x0000020602197981 */ /* 0x000122000c1e1100 */
[----:B------:R-:W-:-:S04]  /*0390*/  VIADDMNMX R4, R23, 0x1, RZ, !PT ;  /* 0x0000000117047846 */ /* 0x000fc800078001ff */
[----:B------:R-:W-:-:S05]  /*03a0*/  VIMNMX R4, PT, PT, R4, UR4, PT ;  /* 0x0000000404047c48 */ /* 0x000fca000bfe0100 */
[----:B------:R-:W-:-:S04]  /*03b0*/  IMAD R4, R11, UR11, R4 ;  /* 0x0000000b0b047c24 */ /* 0x000fc8000f8e0204 */
[----:B------:R-:W-:-:S05]  /*03c0*/  IMAD R5, R4, UR10, RZ ;  /* 0x0000000a04057c24 */ /* 0x000fca000f8e02ff */
[----:B------:R-:W-:Y:S01]  /*03d0*/  IADD3 R4, P1, PT, R5, UR12, RZ ;  /* 0x0000000c05047c10 */ /* 0x000fe2000ff3e0ff */
[----:B------:R-:W-:Y:S01]  /*03e0*/  IMAD.SHL.U32 R17, R13, 0x4, RZ ;  /* 0x000000040d117824 */ /* 0x000fe200078e00ff */
[----:B------:R-:W-:Y:S02]  /*03f0*/  VIADDMNMX R16, R23, 0x2, RZ, !PT ;  /* 0x0000000217107846 */ /* 0x000fe400078001ff */
[----:B------:R-:W-:Y:S01]  /*0400*/  LEA.HI.X.SX32 R5, R5, UR13, 0x1, P1 ;  /* 0x0000000d05057c11 */ /* 0x000fe200088f0eff */
[----:B------:R-:W1:Y:S01]  /*0410*/  LDC R24, c[0x3][R17] ;  /* 0x00c0000011187b82 */ /* 0x000e620000000800 */
[----:B------:R-:W-:-:S03]  /*0420*/  VIMNMX R16, PT, PT, R16, UR4, PT ;  /* 0x0000000410107c48 */ /* 0x000fc6000bfe0100 */
[----:B------:R-:W5:Y:S01]  /*0430*/  LDG.E.U8 R15, desc[UR6][R4.64] ;  /* 0x00000006040f7981 */ /* 0x000f62000c1e1100 */
[----:B0-----:R-:W-:Y:S01]  /*0440*/  VIADDMNMX R2, R23, 0x3, RZ, !PT ;  /* 0x0000000317027846 */ /* 0x001fe200078001ff */
[----:B------:R-:W-:Y:S02]  /*0450*/  IMAD R3, R11, UR11, R16 ;  /* 0x0000000b0b037c24 */ /* 0x000fe4000f8e0210 */
[----:B------:R-:W5:Y:S01]  /*0460*/  LDG.E.U8 R16, desc[UR6][R4.64+0x1] ;  /* 0x0000010604107981 */ /* 0x000f62000c1e1100 */
[----:B------:R-:W-:Y:S01]  /*0470*/  VIMNMX R2, PT, PT, R2, UR4, PT ;  /* 0x0000000402027c48 */ /* 0x000fe2000bfe0100 */
[----:B------:R-:W-:Y:S02]  /*0480*/  IMAD R3, R3, UR10, RZ ;  /* 0x0000000a03037c24 */ /* 0x000fe4000f8e02ff */
[----:B------:R0:W5:Y:S02]  /*0490*/  LDG.E.U8 R18, desc[UR6][R4.64+0x2] ;  /* 0x0000020604127981 */ /* 0x000164000c1e1100 */
[----:B------:R-:W-:Y:S01]  /*04a0*/  IMAD R29, R11, UR11, R2 ;  /* 0x0000000b0b1d7c24 */ /* 0x000fe2000f8e0202 */
[----:B------:R-:W-:-:S04]  /*04b0*/  IADD3 R2, P1, PT, R3, UR12, RZ ;  /* 0x0000000c03027c10 */ /* 0x000fc8000ff3e0ff */
[----:B------:R-:W-:Y:S02]  /*04c0*/  LEA.HI.X.SX32 R3, R3, UR13, 0x1, P1 ;  /* 0x0000000d03037c11 */ /* 0x000fe400088f0eff */
[----:B--2---:R-:W-:Y:S01]  /*04d0*/  I2FP.F32.U32 R27, R22 ;  /* 0x00000016001b7245 */ /* 0x004fe20000201000 */
[----:B------:R-:W-:Y:S01]  /*04e0*/  IMAD R22, R29, UR10, RZ ;  /* 0x0000000a1d167c24 */ /* 0x000fe2000f8e02ff */
[----:B---3--:R-:W-:-:S04]  /*04f0*/  I2FP.F32.U32 R26, R26 ;  /* 0x0000001a001a7245 */ /* 0x008fc80000201000 */
[----:B0-----:R-:W-:Y:S02]  /*0500*/  IADD3 R4, P1, PT, R22, UR12, RZ ;  /* 0x0000000c16047c10 */ /* 0x001fe4000ff3e0ff */
[----:B----4-:R-:W-:Y:S01]  /*0510*/  I2FP.F32.U32 R28, R25 ;  /* 0x00000019001c7245 */ /* 0x010fe20000201000 */
[C---:B-1----:R-:W-:Y:S01]  /*0520*/  FFMA R19, R24.reuse, R26, R19 ;  /* 0x0000001a18137223 */ /* 0x042fe20000000013 */
[----:B------:R-:W-:Y:S01]  /*0530*/  FFMA R20, R24, R27, R20 ;  /* 0x0000001b18147223 */ /* 0x000fe20000000014 */
[----:B------:R-:W-:Y:S01]  /*0540*/  LEA.HI.X.SX32 R5, R22, UR13, 0x1, P1 ;  /* 0x0000000d16057c11 */ /* 0x000fe200088f0eff */
[----:B------:R-:W2:Y:S01]  /*0550*/  LDG.E.U8 R25, desc[UR6][R2.64] ;  /* 0x0000000602197981 */ /* 0x000ea2000c1e1100 */
[----:B------:R-:W-:-:S03]  /*0560*/  FFMA R21, R24, R28, R21 ;  /* 0x0000001c18157223 */ /* 0x000fc60000000015 */
[----:B------:R-:W3:Y:S04]  /*0570*/  LDG.E.U8 R24, desc[UR6][R2.64+0x1] ;  /* 0x0000010602187981 */ /* 0x000ee8000c1e1100 */
[----:B------:R0:W4:Y:S04]  /*0580*/  LDG.E.U8 R22, desc[UR6][R2.64+0x2] ;  /* 0x0000020602167981 */ /* 0x000128000c1e1100 */
[----:B------:R-:W4:Y:S04]  /*0590*/  LDG.E.U8 R26, desc[UR6][R4.64] ;  /* 0x00000006041a7981 */ /* 0x000f28000c1e1100 */
[----:B------:R-:W4:Y:S04]  /*05a0*/  LDG.E.U8 R27, desc[UR6][R4.64+0x1] ;  /* 0x00000106041b7981 */ /* 0x000f28000c1e1100 */
[----:B------:R-:W4:Y:S01]  /*05b0*/  LDG.E.U8 R28, desc[UR6][R4.64+0x2] ;  /* 0x00000206041c7981 */ /* 0x000f22000c1e1100 */
[----:B------:R-:W0:Y:S01]  /*05c0*/  LDC R29, c[0x3][R17+0x4] ;  /* 0x00c00100111d7b82 */ /* 0x000e220000000800 */
[----:B-----5:R-:W-:Y:S01]  /*05d0*/  I2FP.F32.U32 R15, R15 ;  /* 0x0000000f000f7245 */ /* 0x020fe20000201000 */
[----:B------:R-:W-:Y:S01]  /*05e0*/  VIADD R14, R14, 0x4 ;  /* 0x000000040e0e7836 */ /* 0x000fe20000000000 */
[----:B------:R-:W-:-:S04]  /*05f0*/  I2FP.F32.U32 R16, R16 ;  /* 0x0000001000107245 */ /* 0x000fc80000201000 */
[----:B------:R-:W-:Y:S01]  /*0600*/  ISETP.NE.AND P1, PT, R14, RZ, PT ;  /* 0x000000ff0e00720c */ /* 0x000fe20003f25270 */
[C---:B0-----:R-:W-:Y:S02]  /*0610*/  FFMA R2, R29.reuse, R15, R19 ;  /* 0x0000000f1d027223 */ /* 0x041fe40000000013 */
[----:B------:R-:W0:Y:S08]  /*0620*/  LDC R19, c[0x3][R17+0x8] ;  /* 0x00c0020011137b82 */ /* 0x000e300000000800 */
[----:B------:R-:W1:Y:S01]  /*0630*/  LDC R15, c[0x3][R17+0xc] ;  /* 0x00c00300110f7b82 */ /* 0x000e620000000800 */
[----:B------:R-:W-:Y:S01]  /*0640*/  I2FP.F32.U32 R18, R18 ;  /* 0x0000001200127245 */ /* 0x000fe20000201000 */
[----:B------:R-:W-:-:S04]  /*0650*/  FFMA R16, R29, R16, R20 ;  /* 0x000000101d107223 */ /* 0x000fc80000000014 */
[----:B------:R-:W-:Y:S01]  /*0660*/  FFMA R18, R29, R18, R21 ;  /* 0x000000121d127223 */ /* 0x000fe20000000015 */
[----:B------:R-:W-:Y:S02]  /*0670*/  VIADD R6, R6, 0x4 ;  /* 0x0000000406067836 */ /* 0x000fe40000000000 */
[----:B------:R-:W-:Y:S02]  /*0680*/  VIADD R23, R23, 0x4 ;  /* 0x0000000417177836 */ /* 0x000fe40000000000 */
[----:B------:R-:W-:Y:S01]  /*0690*/  VIADD R13, R13, 0x4 ;  /* 0x000000040d0d7836 */ /* 0x000fe20000000000 */
[----:B--2---:R-:W-:Y:S02]  /*06a0*/  I2FP.F32.U32 R25, R25 ;  /* 0x0000001900197245 */ /* 0x004fe40000201000 */
[----:B---3--:R-:W-:Y:S02]  /*06b0*/  I2FP.F32.U32 R3, R24 ;  /* 0x0000001800037245 */ /* 0x008fe40000201000 */
[----:B----4-:R-:W-:Y:S01]  /*06c0*/  I2FP.F32.U32 R22, R22 ;  /* 0x0000001600167245 */ /* 0x010fe20000201000 */
[----:B0-----:R-:W-:-:S02]  /*06d0*/  FFMA R2, R19, R25, R2 ;  /* 0x0000001913027223 */ /* 0x001fc40000000002 */
[C---:B------:R-:W-:Y:S01]  /*06e0*/  FFMA R16, R19.reuse, R3, R16 ;  /* 0x0000000313107223 */ /* 0x040fe20000000010 */
[----:B------:R-:W-:Y:S01]  /*06f0*/  I2FP.F32.U32 R26, R26 ;  /* 0x0000001a001a7245 */ /* 0x000fe20000201000 */
[----:B------:R-:W-:Y:S01]  /*0700*/  FFMA R18, R19, R22, R18 ;  /* 0x0000001613127223 */ /* 0x000fe20000000012 */
[----:B------:R-:W-:Y:S02]  /*0710*/  I2FP.F32.U32 R27, R27 ;  /* 0x0000001b001b7245 */ /* 0x000fe40000201000 */
[----:B------:R-:W-:Y:S01]  /*0720*/  I2FP.F32.U32 R21, R28 ;  /* 0x0000001c00157245 */ /* 0x000fe20000201000 */
[C---:B-1----:R-:W-:Y:S02]  /*0730*/  FFMA R19, R15.reuse, R26, R2 ;  /* 0x0000001a0f137223 */ /* 0x042fe40000000002 */
[C---:B------:R-:W-:Y:S02]  /*0740*/  FFMA R20, R15.reuse, R27, R16 ;  /* 0x0000001b0f147223 */ /* 0x040fe40000000010 */
[----:B------:R-:W-:Y:S01]  /*0750*/  FFMA R21, R15, R21, R18 ;  /* 0x000000150f157223 */ /* 0x000fe20000000012 */
[----:B------:R-:W-:Y:S06]  /*0760*/  @P1 BRA `(.L_x_7) ;  /* 0xfffffff800e41947 */ /* 0x000fec000383ffff */
[----:B------:R-:W-:-:S07]  /*0770*/  VIADD R6, R6, 0xffffffff ;  /* 0xffffffff06067836 */ /* 0x000fce0000000000 */
.L_x_6:
[----:B------:R-:W-:-:S05]  /*0780*/  VIADD R2, R10, 0x1 ;  /* 0x000000010a027836 */ /* 0x000fca0000000000 */
[----:B------:R-:W-:-:S13]  /*0790*/  LOP3.LUT P1, R2, R2, 0x3, RZ, 0xc0, !PT ;  /* 0x0000000302027812 */ /* 0x000fda000782c0ff */
[----:B------:R-:W-:Y:S05]  /*07a0*/  @!P1 BRA `(.L_x_8) ;  /* 0x0000000400049947 */ /* 0x000fea0003800000 */
[----:B------:R-:W-:Y:S02]  /*07b0*/  ISETP.NE.AND P2, PT, R2, 0x1, PT ;  /* 0x000000010200780c */ /* 0x000fe40003f45270 */
[----:B------:R-:W-:-:S04]  /*07c0*/  LOP3.LUT R3, R10, 0x1, RZ, 0xc0, !PT ;  /* 0x000000010a037812 */ /* 0x000fc800078ec0ff */
[----:B------:R-:W-:-:S07]  /*07d0*/  ISETP.NE.U32.AND P1, PT, R3, 0x1, PT ;  /* 0x000000010300780c */ /* 0x000fce0003f25070 */
[----:B------:R-:W-:Y:S06]  /*07e0*/  @!P2 BRA `(.L_x_9) ;  /* 0x00000000009ca947 */ /* 0x000fec0003800000 */
[----:B------:R-:W0:Y:S01]  /*07f0*/  LDCU UR10, c[0x0][0x390] ;  /* 0x00007200ff0a77ac */ /* 0x000e220008000800 */
[----:B------:R-:W-:Y:S01]  /*0800*/  IMAD.IADD R2, R7, 0x1, R6 ;  /* 0x0000000107027824 */ /* 0x000fe200078e0206 */
[----:B------:R-:W1:Y:S04]  /*0810*/  LDCU UR11, c[0x0][0x398] ;  /* 0x00007300ff0b77ac */ /* 0x000e680008000800 */
[----:B------:R-:W-:Y:S01]  /*0820*/  VIMNMX R3, PT, PT, RZ, R2, !PT ;  /* 0x00000002ff037248 */ /* 0x000fe20007fe0100 */
[----:B------:R-:W2:Y:S01]  /*0830*/  LDCU.64 UR12, c[0x0][0x380] ;  /* 0x00007000ff0c77ac */ /* 0x000ea20008000a00 */
[----:B------:R-:W-:Y:S02]  /*0840*/  VIADDMNMX R2, R2, 0x1, RZ, !PT ;  /* 0x0000000102027846 */ /* 0x000fe400078001ff */
[----:B------:R-:W-:-:S02]  /*0850*/  VIMNMX R4, PT, PT, R3, UR4, PT ;  /* 0x0000000403047c48 */ /* 0x000fc4000bfe0100 */
[----:B------:R-:W-:-:S03]  /*0860*/  VIMNMX R2, PT, PT, R2, UR4, PT ;  /* 0x0000000402027c48 */ /* 0x000fc6000bfe0100 */
[C---:B0-----:R-:W-:Y:S02]  /*0870*/  IMAD R4, R11.reuse, UR10, R4 ;  /* 0x0000000a0b047c24 */ /* 0x041fe4000f8e0204 */
[----:B------:R-:W-:Y:S02]  /*0880*/  IMAD R3, R11, UR10, R2 ;  /* 0x0000000a0b037c24 */ /* 0x000fe4000f8e0202 */
[----:B-1----:R-:W-:Y:S02]  /*0890*/  IMAD R4, R4, UR11, RZ ;  /* 0x0000000b04047c24 */ /* 0x002fe4000f8e02ff */
[----:B------:R-:W-:-:S03]  /*08a0*/  IMAD R5, R3, UR11, RZ ;  /* 0x0000000b03057c24 */ /* 0x000fc6000f8e02ff */
[----:B--2---:R-:W-:-:S04]  /*08b0*/  IADD3 R2, P2, PT, R4, UR12, RZ ;  /* 0x0000000c04027c10 */ /* 0x004fc8000ff5e0ff */
[----:B------:R-:W-:Y:S02]  /*08c0*/  LEA.HI.X.SX32 R3, R4, UR13, 0x1, P2 ;  /* 0x0000000d04037c11 */ /* 0x000fe400090f0eff */
[----:B------:R-:W-:-:S03]  /*08d0*/  IADD3 R4, P2, PT, R5, UR12, RZ ;  /* 0x0000000c05047c10 */ /* 0x000fc6000ff5e0ff */
[----:B------:R-:W2:Y:S01]  /*08e0*/  LDG.E.U8 R15, desc[UR6][R2.64] ;  /* 0x00000006020f7981 */ /* 0x000ea2000c1e1100 */
[----:B------:R-:W-:-:S03]  /*08f0*/  LEA.HI.X.SX32 R5, R5, UR13, 0x1, P2 ;  /* 0x0000000d05057c11 */ /* 0x000fc600090f0eff */
[----:B------:R-:W3:Y:S04]  /*0900*/  LDG.E.U8 R16, desc[UR6][R2.64+0x1] ;  /* 0x0000010602107981 */ /* 0x000ee8000c1e1100 */
[----:B------:R-:W4:Y:S04]  /*0910*/  LDG.E.U8 R18, desc[UR6][R2.64+0x2] ;  /* 0x0000020602127981 */ /* 0x000f28000c1e1100 */
[----:B------:R-:W5:Y:S04]  /*0920*/  LDG.E.U8 R23, desc[UR6][R4.64] ;  /* 0x0000000604177981 */ /* 0x000f68000c1e1100 */
[----:B------:R-:W5:Y:S04]  /*0930*/  LDG.E.U8 R24, desc[UR6][R4.64+0x1] ;  /* 0x0000010604187981 */ /* 0x000f68000c1e1100 */
[----:B------:R-:W5:Y:S01]  /*0940*/  LDG.E.U8 R25, desc[UR6][R4.64+0x2] ;  /* 0x0000020604197981 */ /* 0x000f62000c1e1100 */
[----:B------:R-:W-:-:S02]  /*0950*/  IMAD.IADD R13, R12, 0x1, R6 ;  /* 0x000000010c0d7824 */ /* 0x000fc400078e0206 */
[----:B------:R-:W-:Y:S02]  /*0960*/  VIADD R6, R6, 0x2 ;  /* 0x0000000206067836 */ /* 0x000fe40000000000 */
[----:B------:R-:W-:-:S04]  /*0970*/  IMAD.SHL.U32 R13, R13, 0x4, RZ ;  /* 0x000000040d0d7824 */ /* 0x000fc800078e00ff */
[----:B------:R-:W0:Y:S08]  /*0980*/  LDC R14, c[0x3][R13] ;  /* 0x00c000000d0e7b82 */ /* 0x000e300000000800 */
[----:B------:R-:W1:Y:S01]  /*0990*/  LDC R22, c[0x3][R13+0x4] ;  /* 0x00c001000d167b82 */ /* 0x000e620000000800 */
[----:B--2---:R-:W-:Y:S02]  /*09a0*/  I2FP.F32.U32 R15, R15 ;  /* 0x0000000f000f7245 */ /* 0x004fe40000201000 */
[----:B---3--:R-:W-:-:S03]  /*09b0*/  I2FP.F32.U32 R17, R16 ;  /* 0x0000001000117245 */ /* 0x008fc60000201000 */
[C---:B0-----:R-:W-:Y:S01]  /*09c0*/  FFMA R15, R14.reuse, R15, R19 ;  /* 0x0000000f0e0f7223 */ /* 0x041fe20000000013 */
[----:B----4-:R-:W-:Y:S01]  /*09d0*/  I2FP.F32.U32 R18, R18 ;  /* 0x0000001200127245 */ /* 0x010fe20000201000 */
[----:B------:R-:W-:Y:S01]  /*09e0*/  FFMA R17, R14, R17, R20 ;  /* 0x000000110e117223 */ /* 0x000fe20000000014 */
[----:B-----5:R-:W-:-:S03]  /*09f0*/  I2FP.F32.U32 R23, R23 ;  /* 0x0000001700177245 */ /* 0x020fc60000201000 */
[----:B------:R-:W-:Y:S01]  /*0a00*/  FFMA R18, R14, R18, R21 ;  /* 0x000000120e127223 */ /* 0x000fe20000000015 */
[----:B------:R-:W-:Y:S01]  /*0a10*/  I2FP.F32.U32 R24, R24 ;  /* 0x0000001800187245 */ /* 0x000fe20000201000 */
[----:B-1----:R-:W-:Y:S01]  /*0a20*/  FFMA R19, R22, R23, R15 ;  /* 0x0000001716137223 */ /* 0x002fe2000000000f */
[----:B------:R-:W-:-:S03]  /*0a30*/  I2FP.F32.U32 R25, R25 ;  /* 0x0000001900197245 */ /* 0x000fc60000201000 */
[C---:B------:R-:W-:Y:S02]  /*0a40*/  FFMA R20, R22.reuse, R24, R17 ;  /* 0x0000001816147223 */ /* 0x040fe40000000011 */
[----:B------:R-:W-:-:S07]  /*0a50*/  FFMA R21, R22, R25, R18 ;  /* 0x0000001916157223 */ /* 0x000fce0000000012 */
.L_x_9:
[----:B------:R-:W-:Y:S05]  /*0a60*/  @!P1 BRA `(.L_x_8) ;  /* 0x0000000000549947 */ /* 0x000fea0003800000 */
[----:B------:R-:W0:Y:S01]  /*0a70*/  LDCU UR10, c[0x0][0x390] ;  /* 0x00007200ff0a77ac */ /* 0x000e220008000800 */
[----:B------:R-:W-:Y:S01]  /*0a80*/  VIADDMNMX R2, R6, R7, RZ, !PT ;  /* 0x0000000706027246 */ /* 0x000fe200078001ff */
[----:B------:R-:W1:Y:S03]  /*0a90*/  LDCU UR11, c[0x0][0x398] ;  /* 0x00007300ff0b77ac */ /* 0x000e660008000800 */
[----:B------:R-:W-:Y:S01]  /*0aa0*/  VIMNMX R2, PT, PT, R2, UR4, PT ;  /* 0x0000000402027c48 */ /* 0x000fe2000bfe0100 */
[----:B------:R-:W2:Y:S04]  /*0ab0*/  LDCU.64 UR12, c[0x0][0x380] ;  /* 0x00007000ff0c77ac */ /* 0x000ea80008000a00 */
[----:B0-----:R-:W-:-:S04]  /*0ac0*/  IMAD R2, R11, UR10, R2 ;  /* 0x0000000a0b027c24 */ /* 0x001fc8000f8e0202 */
[----:B-1----:R-:W-:-:S05]  /*0ad0*/  IMAD R3, R2, UR11, RZ ;  /* 0x0000000b02037c24 */ /* 0x002fca000f8e02ff */
[----:B--2---:R-:W-:-:S04]  /*0ae0*/  IADD3 R2, P1, PT, R3, UR12, RZ ;  /* 0x0000000c03027c10 */ /* 0x004fc8000ff3e0ff */
[----:B------:R-:W-:-:S05]  /*0af0*/  LEA.HI.X.SX32 R3, R3, UR13, 0x1, P1 ;  /* 0x0000000d03037c11 */ /* 0x000fca00088f0eff */
[----:B------:R-:W2:Y:S04]  /*0b00*/  LDG.E.U8 R4, desc[UR6][R2.64] ;  /* 0x0000000602047981 */ /* 0x000ea8000c1e1100 */
[----:B------:R-:W3:Y:S04]  /*0b10*/  LDG.E.U8 R5, desc[UR6][R2.64+0x1] ;  /* 0x0000010602057981 */ /* 0x000ee8000c1e1100 */
[----:B------:R-:W4:Y:S01]  /*0b20*/  LDG.E.U8 R11, desc[UR6][R2.64+0x2] ;  /* 0x00000206020b7981 */ /* 0x000f22000c1e1100 */
[----:B------:R-:W-:-:S04]  /*0b30*/  IMAD.IADD R6, R12, 0x1, R6 ;  /* 0x000000010c067824 */ /* 0x000fc800078e0206 */
[----:B------:R-:W-:-:S06]  /*0b40*/  IMAD.SHL.U32 R6, R6, 0x4, RZ ;  /* 0x0000000406067824 */ /* 0x000fcc00078e00ff */
[----:B------:R-:W0:Y:S01]  /*0b50*/  LDC R6, c[0x3][R6] ;  /* 0x00c0000006067b82 */ /* 0x000e220000000800 */
[----:B--2---:R-:W-:Y:S02]  /*0b60*/  I2FP.F32.U32 R4, R4 ;  /* 0x0000000400047245 */ /* 0x004fe40000201000 */
[----:B---3--:R-:W-:-:S03]  /*0b70*/  I2FP.F32.U32 R5, R5 ;  /* 0x0000000500057245 */ /* 0x008fc60000201000 */
[C---:B0-----:R-:W-:Y:S01]  /*0b80*/  FFMA R19, R6.reuse, R4, R19 ;  /* 0x0000000406137223 */ /* 0x041fe20000000013 */
[----:B----4-:R-:W-:Y:S01]  /*0b90*/  I2FP.F32.U32 R12, R11 ;  /* 0x0000000b000c7245 */ /* 0x010fe20000201000 */
[----:B------:R-:W-:-:S04]  /*0ba0*/  FFMA R20, R6, R5, R20 ;  /* 0x0000000506147223 */ /* 0x000fc80000000014 */
[----:B------:R-:W-:-:S07]  /*0bb0*/  FFMA R21, R6, R12, R21 ;  /* 0x0000000c06157223 */ /* 0x000fce0000000015 */
.L_x_8:
[----:B------:R-:W-:Y:S05]  /*0bc0*/  @P0 BRA `(.L_x_10) ;  /* 0xfffffff4007c0947 */ /* 0x000fea000383ffff */
.L_x_5:
[----:B------:R-:W0:Y:S01]  /*0bd0*/  LDCU UR10, c[0x0][0x390] ;  /* 0x00007200ff0a77ac */ /* 0x000e220008000800 */
[----:B------:R-:W-:Y:S02]  /*0be0*/  FMNMX R19, RZ, R19, !PT ;  /* 0x00000013ff137209 */ /* 0x000fe40007800000 */
[----:B------:R-:W-:Y:S01]  /*0bf0*/  FMNMX R21, RZ, R21, !PT ;  /* 0x00000015ff157209 */ /* 0x000fe20007800000 */
[----:B------:R-:W1:Y:S01]  /*0c00*/  LDCU UR11, c[0x0][0x398] ;  /* 0x00007300ff0b77ac */ /* 0x000e620008000800 */
[----:B------:R-:W-:Y:S02]  /*0c10*/  FMNMX R20, RZ, R20, !PT ;  /* 0x00000014ff147209 */ /* 0x000fe40007800000 */
[----:B------:R-:W-:Y:S01]  /*0c20*/  FMNMX R19, R19, 255, PT ;  /* 0x437f000013137809 */ /* 0x000fe20003800000 */
[----:B------:R-:W2:Y:S01]  /*0c30*/  LDCU.64 UR4, c[0x0][0x388] ;  /* 0x00007100ff0477ac */ /* 0x000ea20008000a00 */
[----:B------:R-:W-:Y:S02]  /*0c40*/  FMNMX R21, R21, 255, PT ;  /* 0x437f000015157809 */ /* 0x000fe40003800000 */
[----:B------:R-:W-:-:S02]  /*0c50*/  FMNMX R20, R20, 255, PT ;  /* 0x437f000014147809 */ /* 0x000fc40003800000 */
[----:B------:R-:W3:Y:S01]  /*0c60*/  F2I.U32.TRUNC.NTZ R19, R19 ;  /* 0x0000001300137305 */ /* 0x000ee2000020f000 */
[----:B0-----:R-:W-:-:S07]  /*0c70*/  IMAD R0, R0, UR10, R7 ;  /* 0x0000000a00007c24 */ /* 0x001fce000f8e0207 */
[----:B------:R-:W0:Y:S01]  /*0c80*/  F2I.U32.TRUNC.NTZ R5, R20 ;  /* 0x0000001400057305 */ /* 0x000e22000020f000 */
[----:B-1----:R-:W-:-:S05]  /*0c90*/  IMAD R0, R0, UR11, RZ ;  /* 0x0000000b00007c24 */ /* 0x002fca000f8e02ff */
[C---:B--2---:R-:W-:Y:S02]  /*0ca0*/  IADD3 R2, P0, PT, R0.reuse, UR4, RZ ;  /* 0x0000000400027c10 */ /* 0x044fe4000ff1e0ff */
[----:B------:R-:W1:Y:S02]  /*0cb0*/  F2I.U32.TRUNC.NTZ R21, R21 ;  /* 0x0000001500157305 */ /* 0x000e64000020f000 */
[----:B------:R-:W-:-:S05]  /*0cc0*/  LEA.HI.X.SX32 R3, R0, UR5, 0x1, P0 ;  /* 0x0000000500037c11 */ /* 0x000fca00080f0eff */
[----:B---3--:R-:W-:Y:S04]  /*0cd0*/  STG.E.U8 desc[UR6][R2.64], R19 ;  /* 0x0000001302007986 */ /* 0x008fe8000c101106 */
[----:B0-----:R-:W-:Y:S04]  /*0ce0*/  STG.E.U8 desc[UR6][R2.64+0x1], R5 ;  /* 0x0000010502007986 */ /* 0x001fe8000c101106 */
[----:B-1----:R-:W-:Y:S01]  /*0cf0*/  STG.E.U8 desc[UR6][R2.64+0x2], R21 ;  /* 0x0000021502007986 */ /* 0x002fe2000c101106 */
[----:B------:R-:W-:Y:S05]  /*0d00*/  EXIT ;  /* 0x000000000000794d */ /* 0x000fea0003800000 */
.L_x_11:
        /* <DEDUP_REMOVED lines=15> */
.L_x_15:


//--------------------- .text._Z16grayscale_kernelPKhPhiii --------------------------
	.section	.text._Z16grayscale_kernelPKhPhiii,"ax",@progbits
	.align	128
        .global         _Z16grayscale_kernelPKhPhiii
        .type           _Z16grayscale_kernelPKhPhiii,@function
        .size           _Z16grayscale_kernelPKhPhiii,(.L_x_16 - _Z16grayscale_kernelPKhPhiii)
        .other          _Z16grayscale_kernelPKhPhiii,@"STO_CUDA_ENTRY STV_DEFAULT"
_Z16grayscale_kernelPKhPhiii:
.text._Z16grayscale_kernelPKhPhiii:
        /* <DEDUP_REMOVED lines=13> */
[----:B------:R-:W0:Y:S01]  /*00d0*/  LDCU UR7, c[0x0][0x398] ;  /* 0x00007300ff0777ac */ /* 0x000e220008000800 */
[----:B------:R-:W-:Y:S01]  /*00e0*/  IMAD R0, R3, UR6, R0 ;  /* 0x0000000603007c24 */ /* 0x000fe2000f8e0200 */
[----:B------:R-:W1:Y:S01]  /*00f0*/  LDCU.128 UR8, c[0x0][0x380] ;  /* 0x00007000ff0877ac */ /* 0x000e620008000c00 */
[----:B------:R-:W2:Y:S02]  /*0100*/  LDCU.64 UR4, c[0x0][0x358] ;  /* 0x00006b00ff0477ac */ /* 0x000ea40008000a00 */
[----:B0-----:R-:W-:-:S05]  /*0110*/  IMAD R3, R0, UR7, RZ ;  /* 0x0000000700037c24 */ /* 0x001fca000f8e02ff */
[----:B-1----:R-:W-:-:S04]  /*0120*/  IADD3 R2, P0, PT, R3, UR8, RZ ;  /* 0x0000000803027c10 */ /* 0x002fc8000ff1e0ff */
[----:B------:R-:W-:-:S05]  /*0130*/  LEA.HI.X.SX32 R3, R3, UR9, 0x1, P0 ;  /* 0x0000000903037c11 */ /* 0x000fca00080f0eff */
[----:B--2---:R-:W2:Y:S04]  /*0140*/  LDG.E.U8 R5, desc[UR4][R2.64+0x1] ;  /* 0x0000010402057981 */ /* 0x004ea8000c1e1100 */
[----:B------:R-:W3:Y:S04]  /*0150*/  LDG.E.U8 R4, desc[UR4][R2.64] ;  /* 0x0000000402047981 */ /* 0x000ee8000c1e1100 */
[----:B------:R-:W4:Y:S01]  /*0160*/  LDG.E.U8 R6, desc[UR4][R2.64+0x2] ;  /* 0x0000020402067981 */ /* 0x000f22000c1e1100 */
[----:B--2---:R-:W-:Y:S02]  /*0170*/  I2FP.F32.U32 R5, R5 ;  /* 0x0000000500057245 */ /* 0x004fe40000201000 */
[----:B---3--:R-:W-:-:S03]  /*0180*/  I2FP.F32.U32 R4, R4 ;  /* 0x0000000400047245 */ /* 0x008fc60000201000 */
[----:B------:R-:W-:Y:S01]  /*0190*/  FMUL R5, R5, 0.58700001239776611328 ;  /* 0x3f1645a205057820 */ /* 0x000fe20000400000 */
[----:B----4-:R-:W-:-:S03]  /*01a0*/  I2FP.F32.U32 R7, R6 ;  /* 0x0000000600077245 */ /* 0x010fc60000201000 */
[----:B------:R-:W-:-:S04]  /*01b0*/  FFMA R4, R4, 0.29899999499320983887, R5 ;  /* 0x3e99168704047823 */ /* 0x000fc80000000005 */
[----:B------:R-:W-:Y:S01]  /*01c0*/  FFMA R7, R7, 0.11400000005960464478, R4 ;  /* 0x3de978d507077823 */ /* 0x000fe20000000004 */
[----:B------:R-:W-:-:S04]  /*01d0*/  IADD3 R4, P0, PT, R0, UR10, RZ ;  /* 0x0000000a00047c10 */ /* 0x000fc8000ff1e0ff */
[----:B------:R-:W-:Y:S01]  /*01e0*/  LEA.HI.X.SX32 R5, R0, UR11, 0x1, P0 ;  /* 0x0000000b00057c11 */ /* 0x000fe200080f0eff */
[----:B------:R-:W0:Y:S04]  /*01f0*/  F2I.U32.TRUNC.NTZ R7, R7 ;  /* 0x0000000700077305 */ /* 0x000e28000020f000 */
[----:B0-----:R-:W-:Y:S01]  /*0200*/  STG.E.U8 desc[UR4][R4.64], R7 ;  /* 0x0000000704007986 */ /* 0x001fe2000c101104 */
[----:B------:R-:W-:Y:S05]  /*0210*/  EXIT ;  /* 0x000000000000794d */ /* 0x000fea0003800000 */
.L_x_12:
        /* <DEDUP_REMOVED lines=14> */
.L_x_16:


//--------------------- .nv.shared.reserved.0     --------------------------
	.section	.nv.shared.reserved.0,"aw",@nobits
	.weak		__nv_reservedSMEM_offset_0_alias
	.size		__nv_reservedSMEM_offset_0_alias, 0, 64
	.other		__nv_reservedSMEM_offset_0_alias,@"STO_CUDA_RESERVED_SHARED STV_DEFAULT"
__nv_reservedSMEM_offset_0_alias:
	.zero		0
	.zero		64


//--------------------- .nv.constant0._Z19sobel_filter_kernelPKhPhiii --------------------------
	.section	.nv.constant0._Z19sobel_filter_kernelPKhPhiii,"a",@progbits
	.sectionflags	@""
	.align	4
.nv.constant0._Z19sobel_filter_kernelPKhPhiii:
	.zero		924


//--------------------- .nv.constant0._Z26gaussian_blur_kernel_colorPKhPhiiii --------------------------
	.section	.nv.constant0._Z26gaussian_blur_kernel_colorPKhPhiiii,"a",@progbits
	.sectionflags	@""
	.align	4
.nv.constant0._Z26gaussian_blur_kernel_colorPKhPhiiii:
	.zero		928


//--------------------- .nv.constant0._Z16grayscale_kernelPKhPhiii --------------------------
	.section	.nv.constant0._Z16grayscale_kernelPKhPhiii,"a",@progbits
	.sectionflags	@""
	.align	4
.nv.constant0._Z16grayscale_kernelPKhPhiii:
	.zero		924


//--------------------- SYMBOLS --------------------------

	.type		.nv.reservedSmem.offset0,@object
	.size		.nv.reservedSmem.offset0,0x4
